//
// Generated by NVIDIA NVVM Compiler
//
// Compiler Build ID: CL-36424714
// Cuda compilation tools, release 13.0, V13.0.88
// Based on NVVM 20.0.0
//

.version 9.0
.target sm_100
.address_size 64

	// .globl	_Z13im2col_kernelPfS_mmmmmmmmmm

.visible .entry _Z13im2col_kernelPfS_mmmmmmmmmm(
	.param .u64 .ptr .align 1 _Z13im2col_kernelPfS_mmmmmmmmmm_param_0,
	.param .u64 .ptr .align 1 _Z13im2col_kernelPfS_mmmmmmmmmm_param_1,
	.param .u64 _Z13im2col_kernelPfS_mmmmmmmmmm_param_2,
	.param .u64 _Z13im2col_kernelPfS_mmmmmmmmmm_param_3,
	.param .u64 _Z13im2col_kernelPfS_mmmmmmmmmm_param_4,
	.param .u64 _Z13im2col_kernelPfS_mmmmmmmmmm_param_5,
	.param .u64 _Z13im2col_kernelPfS_mmmmmmmmmm_param_6,
	.param .u64 _Z13im2col_kernelPfS_mmmmmmmmmm_param_7,
	.param .u64 _Z13im2col_kernelPfS_mmmmmmmmmm_param_8,
	.param .u64 _Z13im2col_kernelPfS_mmmmmmmmmm_param_9,
	.param .u64 _Z13im2col_kernelPfS_mmmmmmmmmm_param_10,
	.param .u64 _Z13im2col_kernelPfS_mmmmmmmmmm_param_11
)
{
	.reg .pred 	%p<27>;
	.reg .b32 	%r<7>;
	.reg .b32 	%f<32>;
	.reg .b64 	%rd<115>;

	ld.param.u64 	%rd65, [_Z13im2col_kernelPfS_mmmmmmmmmm_param_0];
	ld.param.u64 	%rd66, [_Z13im2col_kernelPfS_mmmmmmmmmm_param_1];
	ld.param.u64 	%rd55, [_Z13im2col_kernelPfS_mmmmmmmmmm_param_2];
	ld.param.u64 	%rd57, [_Z13im2col_kernelPfS_mmmmmmmmmm_param_4];
	ld.param.u64 	%rd58, [_Z13im2col_kernelPfS_mmmmmmmmmm_param_5];
	ld.param.u64 	%rd59, [_Z13im2col_kernelPfS_mmmmmmmmmm_param_6];
	ld.param.u64 	%rd60, [_Z13im2col_kernelPfS_mmmmmmmmmm_param_7];
	ld.param.u64 	%rd61, [_Z13im2col_kernelPfS_mmmmmmmmmm_param_8];
	ld.param.u64 	%rd62, [_Z13im2col_kernelPfS_mmmmmmmmmm_param_9];
	ld.param.u64 	%rd63, [_Z13im2col_kernelPfS_mmmmmmmmmm_param_10];
	ld.param.u64 	%rd64, [_Z13im2col_kernelPfS_mmmmmmmmmm_param_11];
	cvta.to.global.u64 	%rd1, %rd66;
	cvta.to.global.u64 	%rd2, %rd65;
	setp.eq.s64 	%p1, %rd55, 0;
	@%p1 bra 	$L__BB0_31;
	mul.lo.s64 	%rd3, %rd63, %rd59;
	setp.eq.s64 	%p2, %rd3, 0;
	mul.lo.s64 	%rd4, %rd64, %rd60;
	setp.eq.s64 	%p3, %rd61, 0;
	setp.eq.s64 	%p4, %rd62, 0;
	setp.eq.s64 	%p5, %rd58, 0;
	mul.lo.s64 	%rd5, %rd60, %rd59;
	setp.eq.s64 	%p6, %rd4, 0;
	or.pred  	%p7, %p2, %p6;
	or.pred  	%p8, %p7, %p3;
	or.pred  	%p9, %p8, %p4;
	or.pred  	%p10, %p9, %p5;
	@%p10 bra 	$L__BB0_31;
	and.b64  	%rd6, %rd58, 15;
	add.s64 	%rd7, %rd6, -1;
	and.b64  	%rd8, %rd58, 7;
	add.s64 	%rd9, %rd8, -1;
	and.b64  	%rd10, %rd58, -16;
	and.b64  	%rd11, %rd58, 3;
	add.s64 	%rd12, %rd2, 32;
	shl.b64 	%rd13, %rd58, 2;
	mul.lo.s64 	%rd14, %rd61, %rd60;
	mul.lo.s64 	%rd15, %rd5, %rd61;
	mov.b64 	%rd102, 0;
	cvt.u32.u64 	%r1, %rd63;
	cvt.u32.u64 	%r4, %rd64;
$L__BB0_3:
	ld.param.u64 	%rd101, [_Z13im2col_kernelPfS_mmmmmmmmmm_param_3];
	mul.lo.s64 	%rd17, %rd102, %rd101;
	mov.b64 	%rd103, 0;
$L__BB0_4:
	or.b64  	%rd69, %rd103, %rd63;
	and.b64  	%rd70, %rd69, -4294967296;
	setp.ne.s64 	%p11, %rd70, 0;
	@%p11 bra 	$L__BB0_6;
	cvt.u32.u64 	%r2, %rd103;
	div.u32 	%r3, %r2, %r1;
	cvt.u64.u32 	%rd104, %r3;
	bra.uni 	$L__BB0_7;
$L__BB0_6:
	div.u64 	%rd104, %rd103, %rd63;
$L__BB0_7:
	mul.lo.s64 	%rd72, %rd14, %rd104;
	mad.lo.s64 	%rd22, %rd15, %rd102, %rd72;
	add.s64 	%rd23, %rd103, %rd17;
	mov.b64 	%rd105, 0;
$L__BB0_8:
	or.b64  	%rd73, %rd105, %rd64;
	and.b64  	%rd74, %rd73, -4294967296;
	setp.ne.s64 	%p12, %rd74, 0;
	@%p12 bra 	$L__BB0_10;
	cvt.u32.u64 	%r5, %rd105;
	div.u32 	%r6, %r5, %r4;
	cvt.u64.u32 	%rd106, %r6;
	bra.uni 	$L__BB0_11;
$L__BB0_10:
	div.u64 	%rd106, %rd105, %rd64;
$L__BB0_11:
	mad.lo.s64 	%rd28, %rd106, %rd61, %rd22;
	mov.b64 	%rd107, 0;
$L__BB0_12:
	add.s64 	%rd77, %rd23, %rd107;
	mad.lo.s64 	%rd30, %rd77, %rd57, %rd105;
	add.s64 	%rd78, %rd107, %rd28;
	mul.lo.s64 	%rd31, %rd78, %rd62;
	mov.b64 	%rd108, 0;
$L__BB0_13:
	setp.lt.u64 	%p13, %rd58, 16;
	add.s64 	%rd33, %rd108, %rd30;
	mul.lo.s64 	%rd34, %rd33, %rd58;
	add.s64 	%rd80, %rd31, %rd108;
	mul.lo.s64 	%rd35, %rd80, %rd58;
	mov.b64 	%rd113, 0;
	@%p13 bra 	$L__BB0_16;
	mad.lo.s64 	%rd109, %rd13, %rd33, %rd12;
	mov.b64 	%rd111, 0;
	mov.u64 	%rd110, %rd10;
$L__BB0_15:
	.pragma "nounroll";
	add.s64 	%rd82, %rd35, %rd111;
	ld.global.f32 	%f1, [%rd109+-32];
	shl.b64 	%rd83, %rd82, 2;
	add.s64 	%rd84, %rd1, %rd83;
	st.global.f32 	[%rd84], %f1;
	ld.global.f32 	%f2, [%rd109+-28];
	st.global.f32 	[%rd84+4], %f2;
	ld.global.f32 	%f3, [%rd109+-24];
	st.global.f32 	[%rd84+8], %f3;
	ld.global.f32 	%f4, [%rd109+-20];
	st.global.f32 	[%rd84+12], %f4;
	ld.global.f32 	%f5, [%rd109+-16];
	st.global.f32 	[%rd84+16], %f5;
	ld.global.f32 	%f6, [%rd109+-12];
	st.global.f32 	[%rd84+20], %f6;
	ld.global.f32 	%f7, [%rd109+-8];
	st.global.f32 	[%rd84+24], %f7;
	ld.global.f32 	%f8, [%rd109+-4];
	st.global.f32 	[%rd84+28], %f8;
	ld.global.f32 	%f9, [%rd109];
	st.global.f32 	[%rd84+32], %f9;
	ld.global.f32 	%f10, [%rd109+4];
	st.global.f32 	[%rd84+36], %f10;
	ld.global.f32 	%f11, [%rd109+8];
	st.global.f32 	[%rd84+40], %f11;
	ld.global.f32 	%f12, [%rd109+12];
	st.global.f32 	[%rd84+44], %f12;
	ld.global.f32 	%f13, [%rd109+16];
	st.global.f32 	[%rd84+48], %f13;
	ld.global.f32 	%f14, [%rd109+20];
	st.global.f32 	[%rd84+52], %f14;
	ld.global.f32 	%f15, [%rd109+24];
	st.global.f32 	[%rd84+56], %f15;
	ld.global.f32 	%f16, [%rd109+28];
	st.global.f32 	[%rd84+60], %f16;
	add.s64 	%rd111, %rd111, 16;
	add.s64 	%rd110, %rd110, -16;
	add.s64 	%rd109, %rd109, 64;
	setp.ne.s64 	%p14, %rd110, 0;
	mov.u64 	%rd113, %rd10;
	@%p14 bra 	$L__BB0_15;
$L__BB0_16:
	setp.eq.s64 	%p15, %rd6, 0;
	@%p15 bra 	$L__BB0_26;
	setp.lt.u64 	%p16, %rd7, 7;
	@%p16 bra 	$L__BB0_19;
	add.s64 	%rd85, %rd113, %rd34;
	add.s64 	%rd86, %rd35, %rd113;
	shl.b64 	%rd87, %rd85, 2;
	add.s64 	%rd88, %rd2, %rd87;
	ld.global.f32 	%f17, [%rd88];
	shl.b64 	%rd89, %rd86, 2;
	add.s64 	%rd90, %rd1, %rd89;
	st.global.f32 	[%rd90], %f17;
	ld.global.f32 	%f18, [%rd88+4];
	st.global.f32 	[%rd90+4], %f18;
	ld.global.f32 	%f19, [%rd88+8];
	st.global.f32 	[%rd90+8], %f19;
	ld.global.f32 	%f20, [%rd88+12];
	st.global.f32 	[%rd90+12], %f20;
	ld.global.f32 	%f21, [%rd88+16];
	st.global.f32 	[%rd90+16], %f21;
	ld.global.f32 	%f22, [%rd88+20];
	st.global.f32 	[%rd90+20], %f22;
	ld.global.f32 	%f23, [%rd88+24];
	st.global.f32 	[%rd90+24], %f23;
	ld.global.f32 	%f24, [%rd88+28];
	st.global.f32 	[%rd90+28], %f24;
	add.s64 	%rd113, %rd113, 8;
$L__BB0_19:
	setp.eq.s64 	%p17, %rd8, 0;
	@%p17 bra 	$L__BB0_26;
	setp.lt.u64 	%p18, %rd9, 3;
	@%p18 bra 	$L__BB0_22;
	add.s64 	%rd91, %rd113, %rd34;
	add.s64 	%rd92, %rd35, %rd113;
	shl.b64 	%rd93, %rd91, 2;
	add.s64 	%rd94, %rd2, %rd93;
	ld.global.f32 	%f25, [%rd94];
	shl.b64 	%rd95, %rd92, 2;
	add.s64 	%rd96, %rd1, %rd95;
	st.global.f32 	[%rd96], %f25;
	ld.global.f32 	%f26, [%rd94+4];
	st.global.f32 	[%rd96+4], %f26;
	ld.global.f32 	%f27, [%rd94+8];
	st.global.f32 	[%rd96+8], %f27;
	ld.global.f32 	%f28, [%rd94+12];
	st.global.f32 	[%rd96+12], %f28;
	add.s64 	%rd113, %rd113, 4;
$L__BB0_22:
	setp.eq.s64 	%p19, %rd11, 0;
	@%p19 bra 	$L__BB0_26;
	setp.eq.s64 	%p20, %rd11, 1;
	add.s64 	%rd97, %rd113, %rd34;
	add.s64 	%rd98, %rd35, %rd113;
	shl.b64 	%rd99, %rd97, 2;
	add.s64 	%rd48, %rd2, %rd99;
	ld.global.f32 	%f29, [%rd48];
	shl.b64 	%rd100, %rd98, 2;
	add.s64 	%rd49, %rd1, %rd100;
	st.global.f32 	[%rd49], %f29;
	@%p20 bra 	$L__BB0_26;
	setp.eq.s64 	%p21, %rd11, 2;
	ld.global.f32 	%f30, [%rd48+4];
	st.global.f32 	[%rd49+4], %f30;
	@%p21 bra 	$L__BB0_26;
	ld.global.f32 	%f31, [%rd48+8];
	st.global.f32 	[%rd49+8], %f31;
$L__BB0_26:
	add.s64 	%rd108, %rd108, 1;
	setp.ne.s64 	%p22, %rd108, %rd62;
	@%p22 bra 	$L__BB0_13;
	add.s64 	%rd107, %rd107, 1;
	setp.ne.s64 	%p23, %rd107, %rd61;
	@%p23 bra 	$L__BB0_12;
	add.s64 	%rd105, %rd105, %rd64;
	setp.lt.u64 	%p24, %rd105, %rd4;
	@%p24 bra 	$L__BB0_8;
	add.s64 	%rd103, %rd103, %rd63;
	setp.lt.u64 	%p25, %rd103, %rd3;
	@%p25 bra 	$L__BB0_4;
	add.s64 	%rd102, %rd102, 1;
	setp.ne.s64 	%p26, %rd102, %rd55;
	@%p26 bra 	$L__BB0_3;
$L__BB0_31:
	ret;

}
	// .globl	_Z13col2im_kernelPfS_mmmmmmmmmm
.visible .entry _Z13col2im_kernelPfS_mmmmmmmmmm(
	.param .u64 .ptr .align 1 _Z13col2im_kernelPfS_mmmmmmmmmm_param_0,
	.param .u64 .ptr .align 1 _Z13col2im_kernelPfS_mmmmmmmmmm_param_1,
	.param .u64 _Z13col2im_kernelPfS_mmmmmmmmmm_param_2,
	.param .u64 _Z13col2im_kernelPfS_mmmmmmmmmm_param_3,
	.param .u64 _Z13col2im_kernelPfS_mmmmmmmmmm_param_4,
	.param .u64 _Z13col2im_kernelPfS_mmmmmmmmmm_param_5,
	.param .u64 _Z13col2im_kernelPfS_mmmmmmmmmm_param_6,
	.param .u64 _Z13col2im_kernelPfS_mmmmmmmmmm_param_7,
	.param .u64 _Z13col2im_kernelPfS_mmmmmmmmmm_param_8,
	.param .u64 _Z13col2im_kernelPfS_mmmmmmmmmm_param_9,
	.param .u64 _Z13col2im_kernelPfS_mmmmmmmmmm_param_10,
	.param .u64 _Z13col2im_kernelPfS_mmmmmmmmmm_param_11
)
{
	.reg .pred 	%p<25>;
	.reg .b32 	%r<7>;
	.reg .b32 	%f<46>;
	.reg .b64 	%rd<114>;

	ld.param.u64 	%rd62, [_Z13col2im_kernelPfS_mmmmmmmmmm_param_0];
	ld.param.u64 	%rd63, [_Z13col2im_kernelPfS_mmmmmmmmmm_param_1];
	ld.param.u64 	%rd52, [_Z13col2im_kernelPfS_mmmmmmmmmm_param_2];
	ld.param.u64 	%rd54, [_Z13col2im_kernelPfS_mmmmmmmmmm_param_4];
	ld.param.u64 	%rd55, [_Z13col2im_kernelPfS_mmmmmmmmmm_param_5];
	ld.param.u64 	%rd56, [_Z13col2im_kernelPfS_mmmmmmmmmm_param_6];
	ld.param.u64 	%rd57, [_Z13col2im_kernelPfS_mmmmmmmmmm_param_7];
	ld.param.u64 	%rd58, [_Z13col2im_kernelPfS_mmmmmmmmmm_param_8];
	ld.param.u64 	%rd59, [_Z13col2im_kernelPfS_mmmmmmmmmm_param_9];
	ld.param.u64 	%rd60, [_Z13col2im_kernelPfS_mmmmmmmmmm_param_10];
	ld.param.u64 	%rd61, [_Z13col2im_kernelPfS_mmmmmmmmmm_param_11];
	cvta.to.global.u64 	%rd1, %rd62;
	cvta.to.global.u64 	%rd2, %rd63;
	setp.eq.s64 	%p1, %rd52, 0;
	@%p1 bra 	$L__BB1_29;
	mul.lo.s64 	%rd3, %rd60, %rd56;
	setp.eq.s64 	%p2, %rd3, 0;
	mul.lo.s64 	%rd4, %rd61, %rd57;
	setp.eq.s64 	%p3, %rd58, 0;
	setp.eq.s64 	%p4, %rd59, 0;
	setp.eq.s64 	%p5, %rd55, 0;
	mul.lo.s64 	%rd5, %rd57, %rd56;
	setp.eq.s64 	%p6, %rd4, 0;
	or.pred  	%p7, %p2, %p6;
	or.pred  	%p8, %p7, %p3;
	or.pred  	%p9, %p8, %p4;
	or.pred  	%p10, %p9, %p5;
	@%p10 bra 	$L__BB1_29;
	and.b64  	%rd6, %rd55, 7;
	add.s64 	%rd7, %rd6, -1;
	and.b64  	%rd8, %rd55, 3;
	and.b64  	%rd9, %rd55, -8;
	and.b64  	%rd10, %rd55, 1;
	add.s64 	%rd11, %rd1, 16;
	shl.b64 	%rd12, %rd55, 2;
	mul.lo.s64 	%rd13, %rd58, %rd57;
	mul.lo.s64 	%rd14, %rd5, %rd58;
	mov.b64 	%rd101, 0;
	cvt.u32.u64 	%r1, %rd60;
	cvt.u32.u64 	%r4, %rd61;
$L__BB1_3:
	ld.param.u64 	%rd100, [_Z13col2im_kernelPfS_mmmmmmmmmm_param_3];
	mul.lo.s64 	%rd16, %rd101, %rd100;
	mov.b64 	%rd102, 0;
$L__BB1_4:
	or.b64  	%rd66, %rd102, %rd60;
	and.b64  	%rd67, %rd66, -4294967296;
	setp.ne.s64 	%p11, %rd67, 0;
	@%p11 bra 	$L__BB1_6;
	cvt.u32.u64 	%r2, %rd102;
	div.u32 	%r3, %r2, %r1;
	cvt.u64.u32 	%rd103, %r3;
	bra.uni 	$L__BB1_7;
$L__BB1_6:
	div.u64 	%rd103, %rd102, %rd60;
$L__BB1_7:
	mul.lo.s64 	%rd69, %rd13, %rd103;
	mad.lo.s64 	%rd21, %rd14, %rd101, %rd69;
	add.s64 	%rd22, %rd102, %rd16;
	mov.b64 	%rd104, 0;
$L__BB1_8:
	or.b64  	%rd70, %rd104, %rd61;
	and.b64  	%rd71, %rd70, -4294967296;
	setp.ne.s64 	%p12, %rd71, 0;
	@%p12 bra 	$L__BB1_10;
	cvt.u32.u64 	%r5, %rd104;
	div.u32 	%r6, %r5, %r4;
	cvt.u64.u32 	%rd105, %r6;
	bra.uni 	$L__BB1_11;
$L__BB1_10:
	div.u64 	%rd105, %rd104, %rd61;
$L__BB1_11:
	mad.lo.s64 	%rd27, %rd105, %rd58, %rd21;
	mov.b64 	%rd106, 0;
$L__BB1_12:
	add.s64 	%rd74, %rd22, %rd106;
	mad.lo.s64 	%rd29, %rd74, %rd54, %rd104;
	add.s64 	%rd75, %rd106, %rd27;
	mul.lo.s64 	%rd30, %rd75, %rd59;
	mov.b64 	%rd107, 0;
$L__BB1_13:
	setp.lt.u64 	%p13, %rd55, 8;
	add.s64 	%rd32, %rd107, %rd29;
	mul.lo.s64 	%rd33, %rd32, %rd55;
	add.s64 	%rd77, %rd30, %rd107;
	mul.lo.s64 	%rd34, %rd77, %rd55;
	mov.b64 	%rd112, 0;
	@%p13 bra 	$L__BB1_16;
	mad.lo.s64 	%rd108, %rd12, %rd32, %rd11;
	mov.b64 	%rd110, 0;
	mov.u64 	%rd109, %rd9;
$L__BB1_15:
	.pragma "nounroll";
	add.s64 	%rd79, %rd34, %rd110;
	shl.b64 	%rd80, %rd79, 2;
	add.s64 	%rd81, %rd2, %rd80;
	ld.global.f32 	%f1, [%rd81];
	ld.global.f32 	%f2, [%rd108+-16];
	add.f32 	%f3, %f1, %f2;
	st.global.f32 	[%rd108+-16], %f3;
	ld.global.f32 	%f4, [%rd81+4];
	ld.global.f32 	%f5, [%rd108+-12];
	add.f32 	%f6, %f4, %f5;
	st.global.f32 	[%rd108+-12], %f6;
	ld.global.f32 	%f7, [%rd81+8];
	ld.global.f32 	%f8, [%rd108+-8];
	add.f32 	%f9, %f7, %f8;
	st.global.f32 	[%rd108+-8], %f9;
	ld.global.f32 	%f10, [%rd81+12];
	ld.global.f32 	%f11, [%rd108+-4];
	add.f32 	%f12, %f10, %f11;
	st.global.f32 	[%rd108+-4], %f12;
	ld.global.f32 	%f13, [%rd81+16];
	ld.global.f32 	%f14, [%rd108];
	add.f32 	%f15, %f13, %f14;
	st.global.f32 	[%rd108], %f15;
	ld.global.f32 	%f16, [%rd81+20];
	ld.global.f32 	%f17, [%rd108+4];
	add.f32 	%f18, %f16, %f17;
	st.global.f32 	[%rd108+4], %f18;
	ld.global.f32 	%f19, [%rd81+24];
	ld.global.f32 	%f20, [%rd108+8];
	add.f32 	%f21, %f19, %f20;
	st.global.f32 	[%rd108+8], %f21;
	ld.global.f32 	%f22, [%rd81+28];
	ld.global.f32 	%f23, [%rd108+12];
	add.f32 	%f24, %f22, %f23;
	st.global.f32 	[%rd108+12], %f24;
	add.s64 	%rd110, %rd110, 8;
	add.s64 	%rd109, %rd109, -8;
	add.s64 	%rd108, %rd108, 32;
	setp.ne.s64 	%p14, %rd109, 0;
	mov.u64 	%rd112, %rd9;
	@%p14 bra 	$L__BB1_15;
$L__BB1_16:
	setp.eq.s64 	%p15, %rd6, 0;
	@%p15 bra 	$L__BB1_24;
	setp.lt.u64 	%p16, %rd7, 3;
	@%p16 bra 	$L__BB1_19;
	add.s64 	%rd82, %rd112, %rd33;
	add.s64 	%rd83, %rd34, %rd112;
	shl.b64 	%rd84, %rd83, 2;
	add.s64 	%rd85, %rd2, %rd84;
	ld.global.f32 	%f25, [%rd85];
	shl.b64 	%rd86, %rd82, 2;
	add.s64 	%rd87, %rd1, %rd86;
	ld.global.f32 	%f26, [%rd87];
	add.f32 	%f27, %f25, %f26;
	st.global.f32 	[%rd87], %f27;
	ld.global.f32 	%f28, [%rd85+4];
	ld.global.f32 	%f29, [%rd87+4];
	add.f32 	%f30, %f28, %f29;
	st.global.f32 	[%rd87+4], %f30;
	ld.global.f32 	%f31, [%rd85+8];
	ld.global.f32 	%f32, [%rd87+8];
	add.f32 	%f33, %f31, %f32;
	st.global.f32 	[%rd87+8], %f33;
	ld.global.f32 	%f34, [%rd85+12];
	ld.global.f32 	%f35, [%rd87+12];
	add.f32 	%f36, %f34, %f35;
	st.global.f32 	[%rd87+12], %f36;
	add.s64 	%rd112, %rd112, 4;
$L__BB1_19:
	setp.eq.s64 	%p17, %rd8, 0;
	@%p17 bra 	$L__BB1_24;
	setp.eq.s64 	%p18, %rd8, 1;
	@%p18 bra 	$L__BB1_22;
	add.s64 	%rd88, %rd112, %rd33;
	add.s64 	%rd89, %rd34, %rd112;
	shl.b64 	%rd90, %rd89, 2;
	add.s64 	%rd91, %rd2, %rd90;
	ld.global.f32 	%f37, [%rd91];
	shl.b64 	%rd92, %rd88, 2;
	add.s64 	%rd93, %rd1, %rd92;
	ld.global.f32 	%f38, [%rd93];
	add.f32 	%f39, %f37, %f38;
	st.global.f32 	[%rd93], %f39;
	ld.global.f32 	%f40, [%rd91+4];
	ld.global.f32 	%f41, [%rd93+4];
	add.f32 	%f42, %f40, %f41;
	st.global.f32 	[%rd93+4], %f42;
	add.s64 	%rd112, %rd112, 2;
$L__BB1_22:
	setp.eq.s64 	%p19, %rd10, 0;
	@%p19 bra 	$L__BB1_24;
	add.s64 	%rd94, %rd112, %rd33;
	add.s64 	%rd95, %rd34, %rd112;
	shl.b64 	%rd96, %rd95, 2;
	add.s64 	%rd97, %rd2, %rd96;
	ld.global.f32 	%f43, [%rd97];
	shl.b64 	%rd98, %rd94, 2;
	add.s64 	%rd99, %rd1, %rd98;
	ld.global.f32 	%f44, [%rd99];
	add.f32 	%f45, %f43, %f44;
	st.global.f32 	[%rd99], %f45;
$L__BB1_24:
	add.s64 	%rd107, %rd107, 1;
	setp.ne.s64 	%p20, %rd107, %rd59;
	@%p20 bra 	$L__BB1_13;
	add.s64 	%rd106, %rd106, 1;
	setp.ne.s64 	%p21, %rd106, %rd58;
	@%p21 bra 	$L__BB1_12;
	add.s64 	%rd104, %rd104, %rd61;
	setp.lt.u64 	%p22, %rd104, %rd4;
	@%p22 bra 	$L__BB1_8;
	add.s64 	%rd102, %rd102, %rd60;
	setp.lt.u64 	%p23, %rd102, %rd3;
	@%p23 bra 	$L__BB1_4;
	add.s64 	%rd101, %rd101, 1;
	setp.ne.s64 	%p24, %rd101, %rd52;
	@%p24 bra 	$L__BB1_3;
$L__BB1_29:
	ret;

}


// ===== COMPILED SASS (sm_100) =====

	.target	sm_100

	.elftype	@"ET_EXEC"


//--------------------- .note.nv.tkinfo           --------------------------
	.section	.note.nv.tkinfo,"",@"SHT_NOTE"
	.sectionflags	@"SHF_NOTE_NV_TKINFO"
	.tkinfo
        /*0018*/ 	.word	0x00000002
        /*0030*/ 	.string	""
        /*0030*/ 	.string	"ptxas"
        /*0030*/ 	.string	"Cuda compilation tools, release 13.0, V13.0.88"
        /*0030*/ 	.string	"Build cuda_13.0.r13.0/compiler.36424714_0"
        /*0030*/ 	.string	"-arch sm_100 -m 64 "



//--------------------- .note.nv.cuinfo           --------------------------
	.section	.note.nv.cuinfo,"",@"SHT_NOTE"
	.sectionflags	@"SHF_NOTE_NV_CUINFO"
        /*0018*/ 	.short	0x0002
        /*001a*/ 	.short	0x0064
        /*001c*/ 	.short	0x0082
	.zero		2


//--------------------- .nv.info                  --------------------------
	.section	.nv.info,"",@"SHT_CUDA_INFO"
	.align	4


	//----- nvinfo : EIATTR_REGCOUNT
	.align		4
        /*0000*/ 	.byte	0x04, 0x2f
        /*0002*/ 	.short	(.L_1 - .L_0)
	.align		4
.L_0:
        /*0004*/ 	.word	index@(_Z13im2col_kernelPfS_mmmmmmmmmm)
        /*0008*/ 	.word	0x00000014


	//----- nvinfo : EIATTR_FRAME_SIZE
	.align		4
.L_1:
        /*000c*/ 	.byte	0x04, 0x11
        /*000e*/ 	.short	(.L_3 - .L_2)
	.align		4
.L_2:
        /*0010*/ 	.word	index@($__internal_1_$__cuda_sm20_div_u64)
        /*0014*/ 	.word	0x00000000


	//----- nvinfo : EIATTR_FRAME_SIZE
	.align		4
.L_3:
        /*0018*/ 	.byte	0x04, 0x11
        /*001a*/ 	.short	(.L_5 - .L_4)
	.align		4
.L_4:
        /*001c*/ 	.word	index@(_Z13im2col_kernelPfS_mmmmmmmmmm)
        /*0020*/ 	.word	0x00000000


	//----- nvinfo : EIATTR_REGCOUNT
	.align		4
.L_5:
        /*0024*/ 	.byte	0x04, 0x2f
        /*0026*/ 	.short	(.L_7 - .L_6)
	.align		4
.L_6:
        /*0028*/ 	.word	index@(_Z13col2im_kernelPfS_mmmmmmmmmm)
        /*002c*/ 	.word	0x00000010


	//----- nvinfo : EIATTR_FRAME_SIZE
	.align		4
.L_7:
        /*0030*/ 	.byte	0x04, 0x11
        /*0032*/ 	.short	(.L_9 - .L_8)
	.align		4
.L_8:
        /*0034*/ 	.word	index@($__internal_0_$__cuda_sm20_div_u64)
        /*0038*/ 	.word	0x00000000


	//----- nvinfo : EIATTR_FRAME_SIZE
	.align		4
.L_9:
        /*003c*/ 	.byte	0x04, 0x11
        /*003e*/ 	.short	(.L_11 - .L_10)
	.align		4
.L_10:
        /*0040*/ 	.word	index@(_Z13col2im_kernelPfS_mmmmmmmmmm)
        /*0044*/ 	.word	0x00000000


	//----- nvinfo : EIATTR_MIN_STACK_SIZE
	.align		4
.L_11:
        /*0048*/ 	.byte	0x04, 0x12
        /*004a*/ 	.short	(.L_13 - .L_12)
	.align		4
.L_12:
        /*004c*/ 	.word	index@(_Z13col2im_kernelPfS_mmmmmmmmmm)
        /*0050*/ 	.word	0x00000000


	//----- nvinfo : EIATTR_MIN_STACK_SIZE
	.align		4
.L_13:
        /*0054*/ 	.byte	0x04, 0x12
        /*0056*/ 	.short	(.L_15 - .L_14)
	.align		4
.L_14:
        /*0058*/ 	.word	index@(_Z13im2col_kernelPfS_mmmmmmmmmm)
        /*005c*/ 	.word	0x00000000
.L_15:


//--------------------- .nv.compat                --------------------------
	.section	.nv.compat,"",@"SHT_CUDA_COMPAT_INFO"
	.align	4
        /*0000*/ 	.byte	0x02, 0x09, 0x00, 0x00, 0x02, 0x02, 0x01, 0x00, 0x02, 0x05, 0x05, 0x00, 0x03, 0x07, 0x01, 0x01
        /*0010*/ 	.byte	0x02, 0x03, 0x00, 0x00, 0x02, 0x06, 0x01, 0x00, 0x04, 0x0b, 0x08, 0x00, 0x09, 0x00, 0x00, 0x00
        /*0020*/ 	.byte	0x00, 0x00, 0x00, 0x00


//--------------------- .nv.info._Z13col2im_kernelPfS_mmmmmmmmmm --------------------------
	.section	.nv.info._Z13col2im_kernelPfS_mmmmmmmmmm,"",@"SHT_CUDA_INFO"
	.sectionflags	@""
	.align	4


	//----- nvinfo : EIATTR_CUDA_API_VERSION
	.align		4
        /*0000*/ 	.byte	0x04, 0x37
        /*0002*/ 	.short	(.L_17 - .L_16)
.L_16:
        /*0004*/ 	.word	0x00000082


	//----- nvinfo : EIATTR_KPARAM_INFO
	.align		4
.L_17:
        /*0008*/ 	.byte	0x04, 0x17
        /*000a*/ 	.short	(.L_19 - .L_18)
.L_18:
        /*000c*/ 	.word	0x00000000
        /*0010*/ 	.short	0x000b
        /*0012*/ 	.short	0x0058
        /*0014*/ 	.byte	0x00, 0xf0, 0x21, 0x00


	//----- nvinfo : EIATTR_KPARAM_INFO
	.align		4
.L_19:
        /*0018*/ 	.byte	0x04, 0x17
        /*001a*/ 	.short	(.L_21 - .L_20)
.L_20:
        /*001c*/ 	.word	0x00000000
        /*0020*/ 	.short	0x000a
        /*0022*/ 	.short	0x0050
        /*0024*/ 	.byte	0x00, 0xf0, 0x21, 0x00


	//----- nvinfo : EIATTR_KPARAM_INFO
	.align		4
.L_21:
        /*0028*/ 	.byte	0x04, 0x17
        /*002a*/ 	.short	(.L_23 - .L_22)
.L_22:
        /*002c*/ 	.word	0x00000000
        /*0030*/ 	.short	0x0009
        /*0032*/ 	.short	0x0048
        /*0034*/ 	.byte	0x00, 0xf0, 0x21, 0x00


	//----- nvinfo : EIATTR_KPARAM_INFO
	.align		4
.L_23:
        /*0038*/ 	.byte	0x04, 0x17
        /*003a*/ 	.short	(.L_25 - .L_24)
.L_24:
        /*003c*/ 	.word	0x00000000
        /*0040*/ 	.short	0x0008
        /*0042*/ 	.short	0x0040
        /*0044*/ 	.byte	0x00, 0xf0, 0x21, 0x00


	//----- nvinfo : EIATTR_KPARAM_INFO
	.align		4
.L_25:
        /*0048*/ 	.byte	0x04, 0x17
        /*004a*/ 	.short	(.L_27 - .L_26)
.L_26:
        /*004c*/ 	.word	0x00000000
        /*0050*/ 	.short	0x0007
        /*0052*/ 	.short	0x0038
        /*0054*/ 	.byte	0x00, 0xf0, 0x21, 0x00


	//----- nvinfo : EIATTR_KPARAM_INFO
	.align		4
.L_27:
        /*0058*/ 	.byte	0x04, 0x17
        /*005a*/ 	.short	(.L_29 - .L_28)
.L_28:
        /*005c*/ 	.word	0x00000000
        /*0060*/ 	.short	0x0006
        /*0062*/ 	.short	0x0030
        /*0064*/ 	.byte	0x00, 0xf0, 0x21, 0x00


	//----- nvinfo : EIATTR_KPARAM_INFO
	.align		4
.L_29:
        /*0068*/ 	.byte	0x04, 0x17
        /*006a*/ 	.short	(.L_31 - .L_30)
.L_30:
        /*006c*/ 	.word	0x00000000
        /*0070*/ 	.short	0x0005
        /*0072*/ 	.short	0x0028
        /*0074*/ 	.byte	0x00, 0xf0, 0x21, 0x00


	//----- nvinfo : EIATTR_KPARAM_INFO
	.align		4
.L_31:
        /*0078*/ 	.byte	0x04, 0x17
        /*007a*/ 	.short	(.L_33 - .L_32)
.L_32:
        /*007c*/ 	.word	0x00000000
        /*0080*/ 	.short	0x0004
        /*0082*/ 	.short	0x0020
        /*0084*/ 	.byte	0x00, 0xf0, 0x21, 0x00


	//----- nvinfo : EIATTR_KPARAM_INFO
	.align		4
.L_33:
        /*0088*/ 	.byte	0x04, 0x17
        /*008a*/ 	.short	(.L_35 - .L_34)
.L_34:
        /*008c*/ 	.word	0x00000000
        /*0090*/ 	.short	0x0003
        /*0092*/ 	.short	0x0018
        /*0094*/ 	.byte	0x00, 0xf0, 0x21, 0x00


	//----- nvinfo : EIATTR_KPARAM_INFO
	.align		4
.L_35:
        /*0098*/ 	.byte	0x04, 0x17
        /*009a*/ 	.short	(.L_37 - .L_36)
.L_36:
        /*009c*/ 	.word	0x00000000
        /*00a0*/ 	.short	0x0002
        /*00a2*/ 	.short	0x0010
        /*00a4*/ 	.byte	0x00, 0xf0, 0x21, 0x00


	//----- nvinfo : EIATTR_KPARAM_INFO
	.align		4
.L_37:
        /*00a8*/ 	.byte	0x04, 0x17
        /*00aa*/ 	.short	(.L_39 - .L_38)
.L_38:
        /*00ac*/ 	.word	0x00000000
        /*00b0*/ 	.short	0x0001
        /*00b2*/ 	.short	0x0008
        /*00b4*/ 	.byte	0x00, 0xf5, 0x21, 0x00


	//----- nvinfo : EIATTR_KPARAM_INFO
	.align		4
.L_39:
        /*00b8*/ 	.byte	0x04, 0x17
        /*00ba*/ 	.short	(.L_41 - .L_40)
.L_40:
        /*00bc*/ 	.word	0x00000000
        /*00c0*/ 	.short	0x0000
        /*00c2*/ 	.short	0x0000
        /*00c4*/ 	.byte	0x00, 0xf5, 0x21, 0x00


	//----- nvinfo : EIATTR_SPARSE_MMA_MASK
	.align		4
.L_41:
        /*00c8*/ 	.byte	0x03, 0x50
        /*00ca*/ 	.short	0x0000


	//----- nvinfo : EIATTR_MAXREG_COUNT
	.align		4
        /*00cc*/ 	.byte	0x03, 0x1b
        /*00ce*/ 	.short	0x00ff


	//----- nvinfo : EIATTR_MERCURY_ISA_VERSION
	.align		4
        /*00d0*/ 	.byte	0x03, 0x5f
        /*00d2*/ 	.short	0x0101


	//----- nvinfo : EIATTR_VRC_CTA_INIT_COUNT
	.align		4
        /*00d4*/ 	.byte	0x02, 0x4a
	.zero		1
	.zero		1


	//----- nvinfo : EIATTR_EXIT_INSTR_OFFSETS
	.align		4
        /*00d8*/ 	.byte	0x04, 0x1c
        /*00da*/ 	.short	(.L_43 - .L_42)


	//   ....[0]....
.L_42:
        /*00dc*/ 	.word	0x00000040


	//   ....[1]....
        /*00e0*/ 	.word	0x000001c0


	//   ....[2]....
        /*00e4*/ 	.word	0x000017a0


	//----- nvinfo : EIATTR_CRS_STACK_SIZE
	.align		4
.L_43:
        /*00e8*/ 	.byte	0x04, 0x1e
        /*00ea*/ 	.short	(.L_45 - .L_44)
.L_44:
        /*00ec*/ 	.word	0x00000000


	//----- nvinfo : EIATTR_CBANK_PARAM_SIZE
	.align		4
.L_45:
        /*00f0*/ 	.byte	0x03, 0x19
        /*00f2*/ 	.short	0x0060


	//----- nvinfo : EIATTR_PARAM_CBANK
	.align		4
        /*00f4*/ 	.byte	0x04, 0x0a
        /*00f6*/ 	.short	(.L_47 - .L_46)
	.align		4
.L_46:
        /*00f8*/ 	.word	index@(.nv.constant0._Z13col2im_kernelPfS_mmmmmmmmmm)
        /*00fc*/ 	.short	0x0380
        /*00fe*/ 	.short	0x0060


	//----- nvinfo : EIATTR_SW_WAR
	.align		4
.L_47:
        /*0100*/ 	.byte	0x04, 0x36
        /*0102*/ 	.short	(.L_49 - .L_48)
.L_48:
        /*0104*/ 	.word	0x00000008
.L_49:


//--------------------- .nv.info._Z13im2col_kernelPfS_mmmmmmmmmm --------------------------
	.section	.nv.info._Z13im2col_kernelPfS_mmmmmmmmmm,"",@"SHT_CUDA_INFO"
	.sectionflags	@""
	.align	4


	//----- nvinfo : EIATTR_CUDA_API_VERSION
	.align		4
        /*0000*/ 	.byte	0x04, 0x37
        /*0002*/ 	.short	(.L_51 - .L_50)
.L_50:
        /*0004*/ 	.word	0x00000082


	//----- nvinfo : EIATTR_KPARAM_INFO
	.align		4
.L_51:
        /*0008*/ 	.byte	0x04, 0x17
        /*000a*/ 	.short	(.L_53 - .L_52)
.L_52:
        /*000c*/ 	.word	0x00000000
        /*0010*/ 	.short	0x000b
        /*0012*/ 	.short	0x0058
        /*0014*/ 	.byte	0x00, 0xf0, 0x21, 0x00


	//----- nvinfo : EIATTR_KPARAM_INFO
	.align		4
.L_53:
        /*0018*/ 	.byte	0x04, 0x17
        /*001a*/ 	.short	(.L_55 - .L_54)
.L_54:
        /*001c*/ 	.word	0x00000000
        /*0020*/ 	.short	0x000a
        /*0022*/ 	.short	0x0050
        /*0024*/ 	.byte	0x00, 0xf0, 0x21, 0x00


	//----- nvinfo : EIATTR_KPARAM_INFO
	.align		4
.L_55:
        /*0028*/ 	.byte	0x04, 0x17
        /*002a*/ 	.short	(.L_57 - .L_56)
.L_56:
        /*002c*/ 	.word	0x00000000
        /*0030*/ 	.short	0x0009
        /*0032*/ 	.short	0x0048
        /*0034*/ 	.byte	0x00, 0xf0, 0x21, 0x00


	//----- nvinfo : EIATTR_KPARAM_INFO
	.align		4
.L_57:
        /*0038*/ 	.byte	0x04, 0x17
        /*003a*/ 	.short	(.L_59 - .L_58)
.L_58:
        /*003c*/ 	.word	0x00000000
        /*0040*/ 	.short	0x0008
        /*0042*/ 	.short	0x0040
        /*0044*/ 	.byte	0x00, 0xf0, 0x21, 0x00


	//----- nvinfo : EIATTR_KPARAM_INFO
	.align		4
.L_59:
        /*0048*/ 	.byte	0x04, 0x17
        /*004a*/ 	.short	(.L_61 - .L_60)
.L_60:
        /*004c*/ 	.word	0x00000000
        /*0050*/ 	.short	0x0007
        /*0052*/ 	.short	0x0038
        /*0054*/ 	.byte	0x00, 0xf0, 0x21, 0x00


	//----- nvinfo : EIATTR_KPARAM_INFO
	.align		4
.L_61:
        /*0058*/ 	.byte	0x04, 0x17
        /*005a*/ 	.short	(.L_63 - .L_62)
.L_62:
        /*005c*/ 	.word	0x00000000
        /*0060*/ 	.short	0x0006
        /*0062*/ 	.short	0x0030
        /*0064*/ 	.byte	0x00, 0xf0, 0x21, 0x00


	//----- nvinfo : EIATTR_KPARAM_INFO
	.align		4
.L_63:
        /*0068*/ 	.byte	0x04, 0x17
        /*006a*/ 	.short	(.L_65 - .L_64)
.L_64:
        /*006c*/ 	.word	0x00000000
        /*0070*/ 	.short	0x0005
        /*0072*/ 	.short	0x0028
        /*0074*/ 	.byte	0x00, 0xf0, 0x21, 0x00


	//----- nvinfo : EIATTR_KPARAM_INFO
	.align		4
.L_65:
        /*0078*/ 	.byte	0x04, 0x17
        /*007a*/ 	.short	(.L_67 - .L_66)
.L_66:
        /*007c*/ 	.word	0x00000000
        /*0080*/ 	.short	0x0004
        /*0082*/ 	.short	0x0020
        /*0084*/ 	.byte	0x00, 0xf0, 0x21, 0x00


	//----- nvinfo : EIATTR_KPARAM_INFO
	.align		4
.L_67:
        /*0088*/ 	.byte	0x04, 0x17
        /*008a*/ 	.short	(.L_69 - .L_68)
.L_68:
        /*008c*/ 	.word	0x00000000
        /*0090*/ 	.short	0x0003
        /*0092*/ 	.short	0x0018
        /*0094*/ 	.byte	0x00, 0xf0, 0x21, 0x00


	//----- nvinfo : EIATTR_KPARAM_INFO
	.align		4
.L_69:
        /*0098*/ 	.byte	0x04, 0x17
        /*009a*/ 	.short	(.L_71 - .L_70)
.L_70:
        /*009c*/ 	.word	0x00000000
        /*00a0*/ 	.short	0x0002
        /*00a2*/ 	.short	0x0010
        /*00a4*/ 	.byte	0x00, 0xf0, 0x21, 0x00


	//----- nvinfo : EIATTR_KPARAM_INFO
	.align		4
.L_71:
        /*00a8*/ 	.byte	0x04, 0x17
        /*00aa*/ 	.short	(.L_73 - .L_72)
.L_72:
        /*00ac*/ 	.word	0x00000000
        /*00b0*/ 	.short	0x0001
        /*00b2*/ 	.short	0x0008
        /*00b4*/ 	.byte	0x00, 0xf5, 0x21, 0x00


	//----- nvinfo : EIATTR_KPARAM_INFO
	.align		4
.L_73:
        /*00b8*/ 	.byte	0x04, 0x17
        /*00ba*/ 	.short	(.L_75 - .L_74)
.L_74:
        /*00bc*/ 	.word	0x00000000
        /*00c0*/ 	.short	0x0000
        /*00c2*/ 	.short	0x0000
        /*00c4*/ 	.byte	0x00, 0xf5, 0x21, 0x00


	//----- nvinfo : EIATTR_SPARSE_MMA_MASK
	.align		4
.L_75:
        /*00c8*/ 	.byte	0x03, 0x50
        /*00ca*/ 	.short	0x0000


	//----- nvinfo : EIATTR_MAXREG_COUNT
	.align		4
        /*00cc*/ 	.byte	0x03, 0x1b
        /*00ce*/ 	.short	0x00ff


	//----- nvinfo : EIATTR_MERCURY_ISA_VERSION
	.align		4
        /*00d0*/ 	.byte	0x03, 0x5f
        /*00d2*/ 	.short	0x0101


	//----- nvinfo : EIATTR_VRC_CTA_INIT_COUNT
	.align		4
        /*00d4*/ 	.byte	0x02, 0x4a
	.zero		1
	.zero		1


	//----- nvinfo : EIATTR_EXIT_INSTR_OFFSETS
	.align		4
        /*00d8*/ 	.byte	0x04, 0x1c
        /*00da*/ 	.short	(.L_77 - .L_76)


	//   ....[0]....
.L_76:
        /*00dc*/ 	.word	0x00000040


	//   ....[1]....
        /*00e0*/ 	.word	0x000001d0


	//   ....[2]....
        /*00e4*/ 	.word	0x00001880


	//----- nvinfo : EIATTR_CRS_STACK_SIZE
	.align		4
.L_77:
        /*00e8*/ 	.byte	0x04, 0x1e
        /*00ea*/ 	.short	(.L_79 - .L_78)
.L_78:
        /*00ec*/ 	.word	0x00000000


	//----- nvinfo : EIATTR_CBANK_PARAM_SIZE
	.align		4
.L_79:
        /*00f0*/ 	.byte	0x03, 0x19
        /*00f2*/ 	.short	0x0060


	//----- nvinfo : EIATTR_PARAM_CBANK
	.align		4
        /*00f4*/ 	.byte	0x04, 0x0a
        /*00f6*/ 	.short	(.L_81 - .L_80)
	.align		4
.L_80:
        /*00f8*/ 	.word	index@(.nv.constant0._Z13im2col_kernelPfS_mmmmmmmmmm)
        /*00fc*/ 	.short	0x0380
        /*00fe*/ 	.short	0x0060


	//----- nvinfo : EIATTR_SW_WAR
	.align		4
.L_81:
        /*0100*/ 	.byte	0x04, 0x36
        /*0102*/ 	.short	(.L_83 - .L_82)
.L_82:
        /*0104*/ 	.word	0x00000008
.L_83:


//--------------------- .nv.callgraph             --------------------------
	.section	.nv.callgraph,"",@"SHT_CUDA_CALLGRAPH"
	.align	4
	.sectionentsize	8
	.align		4
        /*0000*/ 	.word	0x00000000
	.align		4
        /*0004*/ 	.word	0xffffffff
	.align		4
        /*0008*/ 	.word	0x00000000
	.align		4
        /*000c*/ 	.word	0xfffffffe
	.align		4
        /*0010*/ 	.word	0x00000000
	.align		4
        /*0014*/ 	.word	0xfffffffd
	.align		4
        /*0018*/ 	.word	0x00000000
	.align		4
        /*001c*/ 	.word	0xfffffffc


//--------------------- .text._Z13col2im_kernelPfS_mmmmmmmmmm --------------------------
	.section	.text._Z13col2im_kernelPfS_mmmmmmmmmm,"ax",@progbits
	.align	128
        .global         _Z13col2im_kernelPfS_mmmmmmmmmm
        .type           _Z13col2im_kernelPfS_mmmmmmmmmm,@function
        .size           _Z13col2im_kernelPfS_mmmmmmmmmm,(.L_x_30 - _Z13col2im_kernelPfS_mmmmmmmmmm)
        .other          _Z13col2im_kernelPfS_mmmmmmmmmm,@"STO_CUDA_ENTRY STV_DEFAULT"
_Z13col2im_kernelPfS_mmmmmmmmmm:
.text._Z13col2im_kernelPfS_mmmmmmmmmm:
[----:B------:R-:W-:Y:S01]  /*0000*/  LDC R1, c[0x0][0x37c] ;  /* 0x0000df00ff017b82 */ /* 0x000fe20000000800 */
[----:B------:R-:W0:Y:S02]  /*0010*/  LDCU.64 UR4, c[0x0][0x390] ;  /* 0x00007200ff0477ac */ /* 0x000e240008000a00 */
[----:B0-----:R-:W-:-:S04]  /*0020*/  ISETP.NE.U32.AND P0, PT, RZ, UR4, PT ;  /* 0x00000004ff007c0c */ /* 0x001fc8000bf05070 */
[----:B------:R-:W-:-:S13]  /*0030*/  ISETP.NE.AND.EX P0, PT, RZ, UR5, PT, P0 ;  /* 0x00000005ff007c0c */ /* 0x000fda000bf05300 */
[----:B------:R-:W-:Y:S05]  /*0040*/  @!P0 EXIT ;  /* 0x000000000000894d */ /* 0x000fea0003800000 */
[----:B------:R-:W0:Y:S01]  /*0050*/  LDCU.128 UR12, c[0x0][0x3d0] ;  /* 0x00007a00ff0c77ac */ /* 0x000e220008000c00 */
[----:B------:R-:W1:Y:S01]  /*0060*/  LDC.64 R2, c[0x0][0x3c0] ;  /* 0x0000f000ff027b82 */ /* 0x000e620000000a00 */
[----:B------:R-:W0:Y:S01]  /*0070*/  LDCU.128 UR16, c[0x0][0x3b0] ;  /* 0x00007600ff1077ac */ /* 0x000e220008000c00 */
[----:B------:R-:W2:Y:S06]  /*0080*/  LDCU.64 UR10, c[0x0][0x3a8] ;  /* 0x00007500ff0a77ac */ /* 0x000eac0008000a00 */
[----:B------:R-:W3:Y:S01]  /*0090*/  LDC.64 R4, c[0x0][0x3c8] ;  /* 0x0000f200ff047b82 */ /* 0x000ee20000000a00 */
[----:B0-----:R-:W-:-:S02]  /*00a0*/  UIMAD UR9, UR15, UR18, URZ ;  /* 0x000000120f0972a4 */ /* 0x001fc4000f8e02ff */
[----:B------:R-:W-:Y:S01]  /*00b0*/  UIMAD UR8, UR13, UR16, URZ ;  /* 0x000000100d0872a4 */ /* 0x000fe2000f8e02ff */
[----:B-1----:R-:W-:Y:S01]  /*00c0*/  ISETP.EQ.U32.AND P0, PT, R2, RZ, PT ;  /* 0x000000ff0200720c */ /* 0x002fe20003f02070 */
[----:B------:R-:W-:Y:S02]  /*00d0*/  UIMAD.WIDE.U32 UR6, UR14, UR18, URZ ;  /* 0x000000120e0672a5 */ /* 0x000fe4000f8e00ff */
[----:B------:R-:W-:Y:S02]  /*00e0*/  UIMAD UR9, UR14, UR19, UR9 ;  /* 0x000000130e0972a4 */ /* 0x000fe4000f8e0209 */
[----:B------:R-:W-:Y:S02]  /*00f0*/  UIMAD.WIDE.U32 UR4, UR12, UR16, URZ ;  /* 0x000000100c0472a5 */ /* 0x000fe4000f8e00ff */
[----:B------:R-:W-:Y:S01]  /*0100*/  UIMAD UR8, UR12, UR17, UR8 ;  /* 0x000000110c0872a4 */ /* 0x000fe2000f8e0208 */
[----:B------:R-:W-:Y:S01]  /*0110*/  ISETP.NE.U32.AND P2, PT, RZ, UR6, PT ;  /* 0x00000006ff007c0c */ /* 0x000fe2000bf45070 */
[----:B------:R-:W-:-:S02]  /*0120*/  UIADD3 UR7, UPT, UPT, UR7, UR9, URZ ;  /* 0x0000000907077290 */ /* 0x000fc4000fffe0ff */
[----:B------:R-:W-:Y:S01]  /*0130*/  UIADD3 UR5, UPT, UPT, UR5, UR8, URZ ;  /* 0x0000000805057290 */ /* 0x000fe2000fffe0ff */
[----:B------:R-:W-:-:S03]  /*0140*/  ISETP.EQ.U32.AND P1, PT, RZ, UR4, PT ;  /* 0x00000004ff007c0c */ /* 0x000fc6000bf22070 */
[----:B------:R-:W-:-:S04]  /*0150*/  ISETP.NE.AND.EX P2, PT, RZ, UR7, PT, P2 ;  /* 0x00000007ff007c0c */ /* 0x000fc8000bf45320 */
[----:B------:R-:W-:Y:S02]  /*0160*/  ISETP.EQ.OR.EX P2, PT, RZ, UR5, !P2, P1 ;  /* 0x00000005ff007c0c */ /* 0x000fe4000d742710 */
[----:B---3--:R-:W-:Y:S02]  /*0170*/  ISETP.EQ.U32.AND P1, PT, R4, RZ, PT ;  /* 0x000000ff0400720c */ /* 0x008fe40003f22070 */
[----:B------:R-:W-:Y:S02]  /*0180*/  ISETP.EQ.OR.EX P2, PT, R3, RZ, P2, P0 ;  /* 0x000000ff0300720c */ /* 0x000fe40001742700 */
[----:B--2---:R-:W-:Y:S02]  /*0190*/  ISETP.EQ.U32.AND P0, PT, RZ, UR10, PT ;  /* 0x0000000aff007c0c */ /* 0x004fe4000bf02070 */
[----:B------:R-:W-:-:S04]  /*01a0*/  ISETP.EQ.OR.EX P1, PT, R5, RZ, P2, P1 ;  /* 0x000000ff0500720c */ /* 0x000fc80001722710 */
[----:B------:R-:W-:-:S13]  /*01b0*/  ISETP.EQ.OR.EX P0, PT, RZ, UR11, P1, P0 ;  /* 0x0000000bff007c0c */ /* 0x000fda0008f02700 */
[----:B------:R-:W-:Y:S05]  /*01c0*/  @P0 EXIT ;  /* 0x000000000000094d */ /* 0x000fea0003800000 */
[----:B------:R-:W0:Y:S01]  /*01d0*/  LDCU.64 UR36, c[0x0][0x380] ;  /* 0x00007000ff2477ac */ /* 0x000e220008000a00 */
[----:B------:R-:W-:Y:S02]  /*01e0*/  ULOP3.LUT UR44, UR10, 0x7, URZ, 0xc0, !UPT ;  /* 0x000000070a2c7892 */ /* 0x000fe4000f8ec0ff */
[----:B------:R-:W-:Y:S02]  /*01f0*/  ULOP3.LUT UR45, UR10, 0x3, URZ, 0xc0, !UPT ;  /* 0x000000030a2d7892 */ /* 0x000fe4000f8ec0ff */
[----:B------:R-:W-:Y:S01]  /*0200*/  ULOP3.LUT UR30, UR10, 0xfffffff8, URZ, 0xc0, !UPT ;  /* 0xfffffff80a1e7892 */ /* 0x000fe2000f8ec0ff */
[----:B------:R-:W1:Y:S01]  /*0210*/  LDCU.64 UR34, c[0x0][0x358] ;  /* 0x00006b00ff2277ac */ /* 0x000e620008000a00 */
[----:B------:R-:W-:Y:S02]  /*0220*/  USHF.L.U64.HI UR31, UR10, 0x2, UR11 ;  /* 0x000000020a1f7899 */ /* 0x000fe4000801020b */
[----:B------:R-:W-:Y:S02]  /*0230*/  USHF.L.U32 UR33, UR10, 0x2, URZ ;  /* 0x000000020a217899 */ /* 0x000fe400080006ff */
[----:B0-----:R-:W-:Y:S01]  /*0240*/  UIADD3 UR32, UP0, UPT, UR36, 0x10, URZ ;  /* 0x0000001024207890 */ /* 0x001fe2000ff1e0ff */
[----:B------:R-:W-:Y:S01]  /*0250*/  UMOV UR4, URZ ;  /* 0x000000ff00047c82 */ /* 0x000fe20008000000 */
[----:B------:R-:W-:-:S02]  /*0260*/  UMOV UR5, URZ ;  /* 0x000000ff00057c82 */ /* 0x000fc40008000000 */
[----:B------:R-:W-:-:S12]  /*0270*/  UIADD3.X UR37, UPT, UPT, URZ, UR37, URZ, UP0, !UPT ;  /* 0x00000025ff257290 */ /* 0x000fd800087fe4ff */
.L_x_13:
[----:B------:R-:W-:Y:S01]  /*0280*/  UMOV UR6, URZ ;  /* 0x000000ff00067c82 */ /* 0x000fe20008000000 */
[----:B--234-:R-:W-:-:S05]  /*0290*/  UMOV UR7, URZ ;  /* 0x000000ff00077c82 */ /* 0x01cfca0008000000 */
.L_x_12:
[----:B------:R-:W0:Y:S02]  /*02a0*/  LDCU UR8, c[0x0][0x3d4] ;  /* 0x00007a80ff0877ac */ /* 0x000e240008000800 */
[----:B0-----:R-:W-:-:S04]  /*02b0*/  ULOP3.LUT UR8, UR7, UR8, URZ, 0xfc, !UPT ;  /* 0x0000000807087292 */ /* 0x001fc8000f8efcff */
[----:B------:R-:W-:-:S09]  /*02c0*/  UISETP.NE.U32.AND UP0, UPT, UR8, URZ, UPT ;  /* 0x000000ff0800728c */ /* 0x000fd2000bf05070 */
[----:B--234-:R-:W-:Y:S05]  /*02d0*/  BRA.U UP0, `(.L_x_0) ;  /* 0x00000001005c7547 */ /* 0x01cfea000b800000 */
[----:B------:R-:W0:Y:S01]  /*02e0*/  LDCU UR11, c[0x0][0x3d0] ;  /* 0x00007a00ff0b77ac */ /* 0x000e220008000800 */
[----:B------:R-:W-:Y:S01]  /*02f0*/  UMOV UR8, URZ ;  /* 0x000000ff00087c82 */ /* 0x000fe20008000000 */
[----:B0-----:R-:W0:Y:S01]  /*0300*/  I2F.U32.RP R0, UR11 ;  /* 0x0000000b00007d06 */ /* 0x001e220008209000 */
[----:B------:R-:W-:-:S07]  /*0310*/  UISETP.NE.U32.AND UP2, UPT, UR11, URZ, UPT ;  /* 0x000000ff0b00728c */ /* 0x000fce000bf45070 */
[----:B0-----:R-:W0:Y:S02]  /*0320*/  MUFU.RCP R0, R0 ;  /* 0x0000000000007308 */ /* 0x001e240000001000 */
[----:B0-----:R-:W-:-:S06]  /*0330*/  VIADD R2, R0, 0xffffffe ;  /* 0x0ffffffe00027836 */ /* 0x001fcc0000000000 */
[----:B------:R-:W0:Y:S02]  /*0340*/  F2I.FTZ.U32.TRUNC.NTZ R2, R2 ;  /* 0x0000000200027305 */ /* 0x000e24000021f000 */
[----:B0-----:R-:W-:-:S13]  /*0350*/  R2UR UR9, R2 ;  /* 0x00000000020972ca */ /* 0x001fda00000e0000 */
[----:B------:R-:W-:-:S04]  /*0360*/  UIADD3 UR10, UPT, UPT, URZ, -UR9, URZ ;  /* 0x80000009ff0a7290 */ /* 0x000fc8000fffe0ff */
[----:B------:R-:W-:-:S04]  /*0370*/  UIMAD UR10, UR10, UR11, URZ ;  /* 0x0000000b0a0a72a4 */ /* 0x000fc8000f8e02ff */
[----:B------:R-:W-:-:S04]  /*0380*/  UIMAD.WIDE.U32 UR8, UR9, UR10, UR8 ;  /* 0x0000000a090872a5 */ /* 0x000fc8000f8e0008 */
[----:B------:R-:W-:-:S07]  /*0390*/  UIMAD.WIDE.U32 UR8, UR9, UR6, URZ ;  /* 0x00000006090872a5 */ /* 0x000fce000f8e00ff */
[----:B------:R-:W-:Y:S02]  /*03a0*/  UMOV UR8, UR9 ;  /* 0x0000000900087c82 */ /* 0x000fe40008000000 */
[----:B------:R-:W-:-:S04]  /*03b0*/  UIADD3 UR9, UPT, UPT, -UR8, URZ, URZ ;  /* 0x000000ff08097290 */ /* 0x000fc8000fffe1ff */
[----:B------:R-:W-:-:S04]  /*03c0*/  UIMAD UR9, UR11, UR9, UR6 ;  /* 0x000000090b0972a4 */ /* 0x000fc8000f8e0206 */
[----:B------:R-:W-:-:S11]  /*03d0*/  UISETP.GE.U32.AND UP0, UPT, UR9, UR11, UPT ;  /* 0x0000000b0900728c */ /* 0x000fd6000bf06070 */
[----:B------:R-:W-:Y:S02]  /*03e0*/  @UP0 UIADD3 UR9, UPT, UPT, UR9, -UR11, URZ ;  /* 0x8000000b09090290 */ /* 0x000fe4000fffe0ff */
[----:B------:R-:W-:Y:S02]  /*03f0*/  @UP0 UIADD3 UR8, UPT, UPT, UR8, 0x1, URZ ;  /* 0x0000000108080890 */ /* 0x000fe4000fffe0ff */
[----:B------:R-:W-:-:S03]  /*0400*/  UISETP.GE.U32.AND UP1, UPT, UR9, UR11, UPT ;  /* 0x0000000b0900728c */ /* 0x000fc6000bf26070 */
[----:B------:R-:W-:-:S08]  /*0410*/  UMOV UR9, URZ ;  /* 0x000000ff00097c82 */ /* 0x000fd00008000000 */
[----:B------:R-:W-:Y:S02]  /*0420*/  @UP1 UIADD3 UR8, UPT, UPT, UR8, 0x1, URZ ;  /* 0x0000000108081890 */ /* 0x000fe4000fffe0ff */
[----:B------:R-:W-:Y:S01]  /*0430*/  @!UP2 ULOP3.LUT UR8, URZ, UR11, URZ, 0x33, !UPT ;  /* 0x0000000bff08a292 */ /* 0x000fe2000f8e33ff */
[----:B------:R-:W-:Y:S11]  /*0440*/  BRA `(.L_x_1) ;  /* 0x00000000001c7947 */ /* 0x000ff60003800000 */
.L_x_0:
[----:B------:R-:W-:Y:S01]  /*0450*/  MOV R4, 0x4a0 ;  /* 0x000004a000047802 */ /* 0x000fe20000000f00 */
[----:B------:R-:W0:Y:S01]  /*0460*/  LDCU.64 UR12, c[0x0][0x3d0] ;  /* 0x00007a00ff0c77ac */ /* 0x000e220008000a00 */
[----:B------:R-:W-:Y:S01]  /*0470*/  UMOV UR8, UR6 ;  /* 0x0000000600087c82 */ /* 0x000fe20008000000 */
[----:B------:R-:W-:-:S05]  /*0480*/  UMOV UR9, UR7 ;  /* 0x0000000700097c82 */ /* 0x000fca0008000000 */
[----:B01----:R-:W-:Y:S05]  /*0490*/  CALL.REL.NOINC `($__internal_0_$__cuda_sm20_div_u64) ;  /* 0x0000001000c47944 */ /* 0x003fea0003c00000 */
[----:B------:R-:W-:Y:S01]  /*04a0*/  UMOV UR8, UR10 ;  /* 0x0000000a00087c82 */ /* 0x000fe20008000000 */
[----:B------:R-:W-:-:S05]  /*04b0*/  UMOV UR9, UR11 ;  /* 0x0000000b00097c82 */ /* 0x000fca0008000000 */
.L_x_1:
[----:B------:R-:W0:Y:S01]  /*04c0*/  LDCU.64 UR22, c[0x0][0x3c0] ;  /* 0x00007800ff1677ac */ /* 0x000e220008000a00 */
[----:B------:R-:W0:Y:S02]  /*04d0*/  LDCU.128 UR12, c[0x0][0x3b0] ;  /* 0x00007600ff0c77ac */ /* 0x000e240008000c00 */
[----:B0-----:R-:W-:Y:S02]  /*04e0*/  UIMAD UR10, UR23, UR14, URZ ;  /* 0x0000000e170a72a4 */ /* 0x001fe4000f8e02ff */
[----:B------:R-:W-:Y:S02]  /*04f0*/  UIMAD.WIDE.U32 UR18, UR22, UR14, URZ ;  /* 0x0000000e161272a5 */ /* 0x000fe4000f8e00ff */
[----:B------:R-:W-:Y:S02]  /*0500*/  UIMAD UR10, UR15, UR22, UR10 ;  /* 0x000000160f0a72a4 */ /* 0x000fe4000f8e020a */
[----:B------:R-:W-:Y:S02]  /*0510*/  UIMAD UR15, UR15, UR12, URZ ;  /* 0x0000000c0f0f72a4 */ /* 0x000fe4000f8e02ff */
[----:B------:R-:W-:-:S02]  /*0520*/  UIMAD.WIDE.U32 UR16, UR14, UR12, URZ ;  /* 0x0000000c0e1072a5 */ /* 0x000fc4000f8e00ff */
[----:B------:R-:W-:Y:S02]  /*0530*/  UIADD3 UR10, UPT, UPT, UR19, UR10, URZ ;  /* 0x0000000a130a7290 */ /* 0x000fe4000fffe0ff */
[----:B------:R-:W-:Y:S02]  /*0540*/  UIMAD UR13, UR13, UR14, UR15 ;  /* 0x0000000e0d0d72a4 */ /* 0x000fe4000f8e020f */
[----:B------:R-:W-:Y:S02]  /*0550*/  UIMAD UR12, UR10, UR8, URZ ;  /* 0x000000080a0c72a4 */ /* 0x000fe4000f8e02ff */
[----:B------:R-:W-:Y:S02]  /*0560*/  UIADD3 UR13, UPT, UPT, UR17, UR13, URZ ;  /* 0x0000000d110d7290 */ /* 0x000fe4000fffe0ff */
[----:B------:R-:W-:Y:S02]  /*0570*/  UIMAD.WIDE.U32 UR10, UR18, UR8, URZ ;  /* 0x00000008120a72a5 */ /* 0x000fe4000f8e00ff */
[----:B------:R-:W-:-:S02]  /*0580*/  UIMAD UR12, UR9, UR18, UR12 ;  /* 0x00000012090c72a4 */ /* 0x000fc4000f8e020c */
[----:B------:R-:W-:Y:S02]  /*0590*/  UIMAD UR13, UR13, UR22, URZ ;  /* 0x000000160d0d72a4 */ /* 0x000fe4000f8e02ff */
[----:B------:R-:W-:Y:S02]  /*05a0*/  UIMAD.WIDE.U32 UR20, UR16, UR22, URZ ;  /* 0x00000016101472a5 */ /* 0x000fe4000f8e00ff */
[----:B------:R-:W-:Y:S02]  /*05b0*/  UIADD3 UR11, UPT, UPT, UR11, UR12, URZ ;  /* 0x0000000c0b0b7290 */ /* 0x000fe4000fffe0ff */
[----:B------:R-:W-:Y:S02]  /*05c0*/  UIMAD UR13, UR16, UR23, UR13 ;  /* 0x00000017100d72a4 */ /* 0x000fe4000f8e020d */
[----:B------:R-:W-:Y:S02]  /*05d0*/  UIMAD.WIDE.U32 UR22, UR4, UR20, UR10 ;  /* 0x00000014041672a5 */ /* 0x000fe4000f8e000a */
[----:B------:R-:W-:Y:S01]  /*05e0*/  UIADD3 UR36, UPT, UPT, UR21, UR13, URZ ;  /* 0x0000000d15247290 */ /* 0x000fe2000fffe0ff */
[----:B------:R-:W-:Y:S01]  /*05f0*/  UMOV UR8, URZ ;  /* 0x000000ff00087c82 */ /* 0x000fe20008000000 */
[----:B------:R-:W-:-:S10]  /*0600*/  UMOV UR9, URZ ;  /* 0x000000ff00097c82 */ /* 0x000fd40008000000 */
.L_x_11:
        /* <DEDUP_REMOVED lines=27> */
.L_x_2:
[----:B------:R-:W-:Y:S01]  /*07c0*/  MOV R4, 0x7f0 ;  /* 0x000007f000047802 */ /* 0x000fe20000000f00 */
[----:B------:R-:W0:Y:S06]  /*07d0*/  LDCU.64 UR12, c[0x0][0x3d8] ;  /* 0x00007b00ff0c77ac */ /* 0x000e2c0008000a00 */
[----:B01----:R-:W-:Y:S05]  /*07e0*/  CALL.REL.NOINC `($__internal_0_$__cuda_sm20_div_u64) ;  /* 0x0000000c00f07944 */ /* 0x003fea0003c00000 */
.L_x_3:
[----:B------:R-:W0:Y:S01]  /*07f0*/  LDCU.64 UR12, c[0x0][0x3c0] ;  /* 0x00007800ff0c77ac */ /* 0x000e220008000a00 */
[----:B------:R-:W-:Y:S02]  /*0800*/  UIMAD UR14, UR36, UR4, URZ ;  /* 0x00000004240e72a4 */ /* 0x000fe4000f8e02ff */
[----:B------:R-:W-:Y:S02]  /*0810*/  UIADD3 UR15, UP0, UPT, UR44, -0x1, URZ ;  /* 0xffffffff2c0f7890 */ /* 0x000fe4000ff1e0ff */
[----:B------:R-:W-:Y:S01]  /*0820*/  UIMAD UR14, UR5, UR20, UR14 ;  /* 0x00000014050e72a4 */ /* 0x000fe2000f8e020e */
[----:B------:R-:W-:-:S03]  /*0830*/  UMOV UR24, UR22 ;  /* 0x0000001600187c82 */ /* 0x000fc60008000000 */
[----:B------:R-:W-:Y:S02]  /*0840*/  UIADD3 UR25, UPT, UPT, UR23, UR14, URZ ;  /* 0x0000000e17197290 */ /* 0x000fe4000fffe0ff */
[----:B------:R-:W-:Y:S02]  /*0850*/  UIADD3.X UR14, UPT, UPT, URZ, -0x1, URZ, UP0, !UPT ;  /* 0xffffffffff0e7890 */ /* 0x000fe400087fe4ff */
[----:B------:R-:W-:Y:S02]  /*0860*/  UISETP.GE.U32.AND UP0, UPT, UR15, 0x3, UPT ;  /* 0x000000030f00788c */ /* 0x000fe4000bf06070 */
[----:B0-----:R-:W-:Y:S02]  /*0870*/  UIMAD UR11, UR11, UR12, URZ ;  /* 0x0000000c0b0b72a4 */ /* 0x001fe4000f8e02ff */
[----:B------:R-:W-:Y:S02]  /*0880*/  UIMAD.WIDE.U32 UR24, UR10, UR12, UR24 ;  /* 0x0000000c0a1872a5 */ /* 0x000fe4000f8e0018 */
[----:B------:R-:W-:-:S02]  /*0890*/  UIMAD UR11, UR10, UR13, UR11 ;  /* 0x0000000d0a0b72a4 */ /* 0x000fc4000f8e020b */
[----:B------:R-:W-:Y:S02]  /*08a0*/  UISETP.GE.U32.AND.EX UP0, UPT, UR14, URZ, UPT, UP0 ;  /* 0x000000ff0e00728c */ /* 0x000fe4000bf06100 */
[----:B------:R-:W-:Y:S01]  /*08b0*/  UIADD3 UR46, UPT, UPT, UR25, UR11, URZ ;  /* 0x0000000b192e7290 */ /* 0x000fe2000fffe0ff */
[----:B------:R-:W-:Y:S02]  /*08c0*/  UMOV UR10, URZ ;  /* 0x000000ff000a7c82 */ /* 0x000fe40008000000 */
[----:B------:R-:W-:-:S09]  /*08d0*/  UMOV UR11, URZ ;  /* 0x000000ff000b7c82 */ /* 0x000fd20008000000 */
.L_x_10:
[----:B0-----:R-:W0:Y:S01]  /*08e0*/  LDCU.64 UR16, c[0x0][0x398] ;  /* 0x00007300ff1077ac */ /* 0x001e220008000a00 */
[----:B--2---:R-:W2:Y:S01]  /*08f0*/  LDCU.64 UR14, c[0x0][0x3a0] ;  /* 0x00007400ff0e77ac */ /* 0x004ea20008000a00 */
[----:B0-----:R-:W-:Y:S02]  /*0900*/  UIMAD UR18, UR5, UR16, URZ ;  /* 0x00000010051272a4 */ /* 0x001fe4000f8e02ff */
[----:B------:R-:W-:Y:S02]  /*0910*/  UIMAD.WIDE.U32 UR12, UR4, UR16, UR6 ;  /* 0x00000010040c72a5 */ /* 0x000fe4000f8e0006 */
[----:B------:R-:W-:Y:S02]  /*0920*/  UIMAD UR17, UR4, UR17, UR18 ;  /* 0x00000011041172a4 */ /* 0x000fe4000f8e0212 */
[----:B------:R-:W-:Y:S02]  /*0930*/  UIADD3 UR12, UP1, UPT, UR10, UR12, URZ ;  /* 0x0000000c0a0c7290 */ /* 0x000fe4000ff3e0ff */
[----:B------:R-:W-:-:S02]  /*0940*/  UIADD3 UR13, UPT, UPT, UR13, UR17, URZ ;  /* 0x000000110d0d7290 */ /* 0x000fc4000fffe0ff */
[----:B--2---:R-:W-:Y:S01]  /*0950*/  UIMAD.WIDE.U32 UR42, UR12, UR14, UR8 ;  /* 0x0000000e0c2a72a5 */ /* 0x004fe2000f8e0008 */
[----:B------:R-:W0:Y:S01]  /*0960*/  LDCU.64 UR18, c[0x0][0x3c0] ;  /* 0x00007800ff1277ac */ /* 0x000e220008000a00 */
[----:B------:R-:W-:Y:S02]  /*0970*/  UIADD3.X UR13, UPT, UPT, UR11, UR13, URZ, UP1, !UPT ;  /* 0x0000000d0b0d7290 */ /* 0x000fe40008ffe4ff */
[----:B------:R-:W-:Y:S02]  /*0980*/  UIADD3 UR51, UP1, UPT, UR10, UR24, URZ ;  /* 0x000000180a337290 */ /* 0x000fe4000ff3e0ff */
[----:B------:R-:W-:Y:S02]  /*0990*/  UIMAD UR13, UR13, UR14, URZ ;  /* 0x0000000e0d0d72a4 */ /* 0x000fe4000f8e02ff */
[----:B------:R-:W-:Y:S02]  /*09a0*/  UIADD3 UR10, UP2, UPT, UR10, 0x1, URZ ;  /* 0x000000010a0a7890 */ /* 0x000fe4000ff5e0ff */
[----:B------:R-:W-:-:S02]  /*09b0*/  UIMAD UR13, UR12, UR15, UR13 ;  /* 0x0000000f0c0d72a4 */ /* 0x000fc4000f8e020d */
[----:B------:R-:W-:Y:S02]  /*09c0*/  UIADD3.X UR52, UPT, UPT, UR11, UR46, URZ, UP1, !UPT ;  /* 0x0000002e0b347290 */ /* 0x000fe40008ffe4ff */
[----:B------:R-:W-:Y:S02]  /*09d0*/  UIADD3.X UR11, UPT, UPT, URZ, UR11, URZ, UP2, !UPT ;  /* 0x0000000bff0b7290 */ /* 0x000fe400097fe4ff */
[----:B0-----:R-:W-:Y:S02]  /*09e0*/  UISETP.NE.U32.AND UP1, UPT, UR10, UR18, UPT ;  /* 0x000000120a00728c */ /* 0x001fe4000bf25070 */
[----:B------:R-:W-:Y:S02]  /*09f0*/  UIADD3 UR47, UPT, UPT, UR43, UR13, URZ ;  /* 0x0000000d2b2f7290 */ /* 0x000fe4000fffe0ff */
[----:B------:R-:W-:Y:S01]  /*0a00*/  UISETP.NE.AND.EX UP1, UPT, UR11, UR19, UPT, UP1 ;  /* 0x000000130b00728c */ /* 0x000fe2000bf25310 */
[----:B------:R-:W-:Y:S01]  /*0a10*/  UMOV UR12, URZ ;  /* 0x000000ff000c7c82 */ /* 0x000fe20008000000 */
[----:B---34-:R-:W-:-:S09]  /*0a20*/  UMOV UR13, URZ ;  /* 0x000000ff000d7c82 */ /* 0x018fd20008000000 */
.L_x_9:
[----:B0-----:R-:W0:Y:S01]  /*0a30*/  LDCU.64 UR26, c[0x0][0x3a8] ;  /* 0x00007500ff1a77ac */ /* 0x001e220008000a00 */
[----:B--2---:R-:W2:Y:S01]  /*0a40*/  LDCU.64 UR18, c[0x0][0x3c8] ;  /* 0x00007900ff1277ac */ /* 0x004ea20008000a00 */
[----:B------:R-:W-:Y:S02]  /*0a50*/  UIADD3 UR48, UP2, UPT, UR12, UR42, URZ ;  /* 0x0000002a0c307290 */ /* 0x000fe4000ff5e0ff */
[----:B------:R-:W-:Y:S01]  /*0a60*/  UMOV UR14, UR12 ;  /* 0x0000000c000e7c82 */ /* 0x000fe20008000000 */
[----:B------:R-:W-:Y:S01]  /*0a70*/  UMOV UR15, UR13 ;  /* 0x0000000d000f7c82 */ /* 0x000fe20008000000 */
[----:B------:R-:W-:Y:S02]  /*0a80*/  UIADD3.X UR49, UPT, UPT, UR13, UR47, URZ, UP2, !UPT ;  /* 0x0000002f0d317290 */ /* 0x000fe400097fe4ff */
[----:B------:R-:W-:Y:S02]  /*0a90*/  UIADD3 UR12, UP2, UPT, UR12, 0x1, URZ ;  /* 0x000000010c0c7890 */ /* 0x000fe4000ff5e0ff */
[----:B0-----:R-:W-:-:S02]  /*0aa0*/  UISETP.GE.U32.AND UP3, UPT, UR26, 0x8, UPT ;  /* 0x000000081a00788c */ /* 0x001fc4000bf66070 */
[----:B------:R-:W-:Y:S02]  /*0ab0*/  UIADD3.X UR13, UPT, UPT, URZ, UR13, URZ, UP2, !UPT ;  /* 0x0000000dff0d7290 */ /* 0x000fe400097fe4ff */
[----:B------:R-:W-:Y:S02]  /*0ac0*/  UISETP.GE.U32.AND.EX UP3, UPT, UR27, URZ, UPT, UP3 ;  /* 0x000000ff1b00728c */ /* 0x000fe4000bf66130 */
[----:B--2---:R-:W-:Y:S02]  /*0ad0*/  UIMAD UR16, UR52, UR18, URZ ;  /* 0x00000012341072a4 */ /* 0x004fe4000f8e02ff */
[----:B------:R-:W-:Y:S02]  /*0ae0*/  UIMAD.WIDE.U32 UR28, UR51, UR18, UR14 ;  /* 0x00000012331c72a5 */ /* 0x000fe4000f8e000e */
[----:B------:R-:W-:Y:S02]  /*0af0*/  UIMAD UR16, UR51, UR19, UR16 ;  /* 0x00000013331072a4 */ /* 0x000fe4000f8e0210 */
[----:B------:R-:W-:-:S02]  /*0b00*/  UISETP.NE.U32.AND UP2, UPT, UR12, UR18, UPT ;  /* 0x000000120c00728c */ /* 0x000fc4000bf45070 */
[----:B------:R-:W-:Y:S02]  /*0b10*/  UIADD3 UR50, UPT, UPT, UR29, UR16, URZ ;  /* 0x000000101d327290 */ /* 0x000fe4000fffe0ff */
[----:B------:R-:W-:Y:S01]  /*0b20*/  UISETP.NE.AND.EX UP2, UPT, UR13, UR19, UPT, UP2 ;  /* 0x000000130d00728c */ /* 0x000fe2000bf45320 */
[----:B------:R-:W-:Y:S01]  /*0b30*/  UMOV UR14, URZ ;  /* 0x000000ff000e7c82 */ /* 0x000fe20008000000 */
[----:B------:R-:W-:Y:S01]  /*0b40*/  UMOV UR15, URZ ;  /* 0x000000ff000f7c82 */ /* 0x000fe20008000000 */
[----:B---34-:R-:W-:Y:S08]  /*0b50*/  BRA.U !UP3, `(.L_x_4) ;  /* 0x000000050b147547 */ /* 0x018ff0000b800000 */
[----:B------:R-:W0:Y:S01]  /*0b60*/  LDCU UR41, c[0x0][0x3ac] ;  /* 0x00007580ff2977ac */ /* 0x000e220008000800 */
[----:B------:R-:W-:Y:S01]  /*0b70*/  UIMAD UR16, UR31, UR48, URZ ;  /* 0x000000301f1072a4 */ /* 0x000fe2000f8e02ff */
[----:B------:R-:W-:Y:S01]  /*0b80*/  UMOV UR14, UR32 ;  /* 0x00000020000e7c82 */ /* 0x000fe20008000000 */
[----:B------:R-:W-:Y:S02]  /*0b90*/  UMOV UR15, UR37 ;  /* 0x00000025000f7c82 */ /* 0x000fe40008000000 */
[----:B------:R-:W-:Y:S02]  /*0ba0*/  UIMAD UR16, UR49, UR33, UR16 ;  /* 0x00000021311072a4 */ /* 0x000fe4000f8e0210 */
[----:B------:R-:W-:Y:S01]  /*0bb0*/  UIMAD.WIDE.U32 UR14, UR48, UR33, UR14 ;  /* 0x00000021300e72a5 */ /* 0x000fe2000f8e000e */
[----:B------:R-:W2:Y:S03]  /*0bc0*/  LDCU.64 UR18, c[0x0][0x388] ;  /* 0x00007100ff1277ac */ /* 0x000ea60008000a00 */
[----:B------:R-:W-:-:S02]  /*0bd0*/  UIADD3 UR16, UPT, UPT, UR15, UR16, URZ ;  /* 0x000000100f107290 */ /* 0x000fc4000fffe0ff */
[----:B------:R-:W-:Y:S01]  /*0be0*/  MOV R2, UR14 ;  /* 0x0000000e00027c02 */ /* 0x000fe20008000f00 */
[----:B------:R-:W-:Y:S01]  /*0bf0*/  IMAD.U32 R3, RZ, RZ, UR15 ;  /* 0x0000000fff037e24 */ /* 0x000fe2000f8e00ff */
[----:B------:R-:W-:Y:S01]  /*0c00*/  UMOV UR14, URZ ;  /* 0x000000ff000e7c82 */ /* 0x000fe20008000000 */
[----:B------:R-:W-:Y:S01]  /*0c10*/  UMOV UR15, URZ ;  /* 0x000000ff000f7c82 */ /* 0x000fe20008000000 */
[----:B------:R-:W-:Y:S01]  /*0c20*/  UMOV UR38, UR30 ;  /* 0x0000001e00267c82 */ /* 0x000fe20008000000 */
[----:B------:R-:W-:Y:S01]  /*0c30*/  IMAD.MOV.U32 R0, RZ, RZ, R2 ;  /* 0x000000ffff007224 */ /* 0x000fe200078e0002 */
[----:B------:R-:W-:Y:S01]  /*0c40*/  MOV R7, UR16 ;  /* 0x0000001000077c02 */ /* 0x000fe20008000f00 */
[----:B0-----:R-:W-:-:S06]  /*0c50*/  UMOV UR39, UR41 ;  /* 0x0000002900277c82 */ /* 0x001fcc0008000000 */
.L_x_5:
[----:B------:R-:W-:Y:S01]  /*0c60*/  UIMAD UR40, UR50, UR26, URZ ;  /* 0x0000001a322872a4 */ /* 0x000fe2000f8e02ff */
[----:B---3--:R-:W-:Y:S01]  /*0c70*/  IMAD.MOV.U32 R2, RZ, RZ, R0 ;  /* 0x000000ffff027224 */ /* 0x008fe200078e0000 */
[----:B------:R-:W-:Y:S01]  /*0c80*/  UIMAD.WIDE.U32 UR16, UR28, UR26, UR14 ;  /* 0x0000001a1c1072a5 */ /* 0x000fe2000f8e000e */
[----:B------:R-:W-:Y:S01]  /*0c90*/  MOV R3, R7 ;  /* 0x0000000700037202 */ /* 0x000fe20000000f00 */
[----:B------:R-:W-:-:S04]  /*0ca0*/  UIMAD UR40, UR28, UR27, UR40 ;  /* 0x0000001b1c2872a4 */ /* 0x000fc8000f8e0228 */
[----:B------:R-:W-:Y:S01]  /*0cb0*/  UIADD3 UR17, UPT, UPT, UR17, UR40, URZ ;  /* 0x0000002811117290 */ /* 0x000fe2000fffe0ff */
[----:B-1----:R-:W3:Y:S01]  /*0cc0*/  LDG.E R7, desc[UR34][R2.64+-0x10] ;  /* 0xfffff02202077981 */ /* 0x002ee2000c1e1900 */
[----:B--2---:R-:W-:-:S03]  /*0cd0*/  ULEA UR40, UP3, UR16, UR18, 0x2 ;  /* 0x0000001210287291 */ /* 0x004fc6000f8610ff */
[----:B------:R-:W2:Y:S01]  /*0ce0*/  LDG.E R9, desc[UR34][R2.64+-0xc] ;  /* 0xfffff42202097981 */ /* 0x000ea2000c1e1900 */
[----:B------:R-:W-:Y:S02]  /*0cf0*/  ULEA.HI.X UR17, UR16, UR19, UR17, 0x2, UP3 ;  /* 0x0000001310117291 */ /* 0x000fe400098f1411 */
[----:B------:R-:W-:Y:S01]  /*0d00*/  IMAD.U32 R4, RZ, RZ, UR40 ;  /* 0x00000028ff047e24 */ /* 0x000fe2000f8e00ff */
[----:B------:R-:W4:Y:S03]  /*0d10*/  LDG.E R11, desc[UR34][R2.64+-0x8] ;  /* 0xfffff822020b7981 */ /* 0x000f26000c1e1900 */
[----:B------:R-:W-:Y:S01]  /*0d20*/  MOV R5, UR17 ;  /* 0x0000001100057c02 */ /* 0x000fe20008000f00 */
[----:B------:R-:W5:Y:S04]  /*0d30*/  LDG.E R13, desc[UR34][R2.64+-0x4] ;  /* 0xfffffc22020d7981 */ /* 0x000f68000c1e1900 */
[----:B------:R-:W3:Y:S02]  /*0d40*/  LDG.E R0, desc[UR34][R4.64] ;  /* 0x0000002204007981 */ /* 0x000ee4000c1e1900 */
[----:B---3--:R-:W-:-:S05]  /*0d50*/  FADD R7, R0, R7 ;  /* 0x0000000700077221 */ /* 0x008fca0000000000 */
[----:B------:R0:W-:Y:S04]  /*0d60*/  STG.E desc[UR34][R2.64+-0x10], R7 ;  /* 0xfffff00702007986 */ /* 0x0001e8000c101922 */
[----:B------:R-:W2:Y:S04]  /*0d70*/  LDG.E R0, desc[UR34][R4.64+0x4] ;  /* 0x0000042204007981 */ /* 0x000ea8000c1e1900 */
[----:B0-----:R-:W3:Y:S01]  /*0d80*/  LDG.E R7, desc[UR34][R2.64] ;  /* 0x0000002202077981 */ /* 0x001ee2000c1e1900 */
[----:B--2---:R-:W-:-:S05]  /*0d90*/  FADD R9, R0, R9 ;  /* 0x0000000900097221 */ /* 0x004fca0000000000 */
[----:B------:R0:W-:Y:S04]  /*0da0*/  STG.E desc[UR34][R2.64+-0xc], R9 ;  /* 0xfffff40902007986 */ /* 0x0001e8000c101922 */
[----:B------:R-:W4:Y:S04]  /*0db0*/  LDG.E R0, desc[UR34][R4.64+0x8] ;  /* 0x0000082204007981 */ /* 0x000f28000c1e1900 */
[----:B0-----:R-:W2:Y:S01]  /*0dc0*/  LDG.E R9, desc[UR34][R2.64+0x4] ;  /* 0x0000042202097981 */ /* 0x001ea2000c1e1900 */
[----:B----4-:R-:W-:-:S05]  /*0dd0*/  FADD R11, R0, R11 ;  /* 0x0000000b000b7221 */ /* 0x010fca0000000000 */
[----:B------:R0:W-:Y:S04]  /*0de0*/  STG.E desc[UR34][R2.64+-0x8], R11 ;  /* 0xfffff80b02007986 */ /* 0x0001e8000c101922 */
[----:B------:R-:W5:Y:S04]  /*0df0*/  LDG.E R0, desc[UR34][R4.64+0xc] ;  /* 0x00000c2204007981 */ /* 0x000f68000c1e1900 */
[----:B0-----:R-:W4:Y:S01]  /*0e00*/  LDG.E R11, desc[UR34][R2.64+0x8] ;  /* 0x00000822020b7981 */ /* 0x001f22000c1e1900 */
[----:B-----5:R-:W-:-:S05]  /*0e10*/  FADD R13, R0, R13 ;  /* 0x0000000d000d7221 */ /* 0x020fca0000000000 */
[----:B------:R0:W-:Y:S04]  /*0e20*/  STG.E desc[UR34][R2.64+-0x4], R13 ;  /* 0xfffffc0d02007986 */ /* 0x0001e8000c101922 */
[----:B------:R-:W3:Y:S04]  /*0e30*/  LDG.E R0, desc[UR34][R4.64+0x10] ;  /* 0x0000102204007981 */ /* 0x000ee8000c1e1900 */
[----:B0-----:R-:W5:Y:S01]  /*0e40*/  LDG.E R13, desc[UR34][R2.64+0xc] ;  /* 0x00000c22020d7981 */ /* 0x001f62000c1e1900 */
[----:B---3--:R-:W-:-:S05]  /*0e50*/  FADD R7, R0, R7 ;  /* 0x0000000700077221 */ /* 0x008fca0000000000 */
[----:B------:R0:W-:Y:S04]  /*0e60*/  STG.E desc[UR34][R2.64], R7 ;  /* 0x0000000702007986 */ /* 0x0001e8000c101922 */
[----:B------:R-:W2:Y:S02]  /*0e70*/  LDG.E R0, desc[UR34][R4.64+0x14] ;  /* 0x0000142204007981 */ /* 0x000ea4000c1e1900 */
[----:B--2---:R-:W-:-:S05]  /*0e80*/  FADD R9, R0, R9 ;  /* 0x0000000900097221 */ /* 0x004fca0000000000 */
[----:B------:R3:W-:Y:S04]  /*0e90*/  STG.E desc[UR34][R2.64+0x4], R9 ;  /* 0x0000040902007986 */ /* 0x0007e8000c101922 */
[----:B------:R-:W4:Y:S02]  /*0ea0*/  LDG.E R0, desc[UR34][R4.64+0x18] ;  /* 0x0000182204007981 */ /* 0x000f24000c1e1900 */
[----:B----4-:R-:W-:-:S05]  /*0eb0*/  FADD R11, R0, R11 ;  /* 0x0000000b000b7221 */ /* 0x010fca0000000000 */
[----:B------:R3:W-:Y:S04]  /*0ec0*/  STG.E desc[UR34][R2.64+0x8], R11 ;  /* 0x0000080b02007986 */ /* 0x0007e8000c101922 */
[----:B------:R-:W5:Y:S01]  /*0ed0*/  LDG.E R0, desc[UR34][R4.64+0x1c] ;  /* 0x00001c2204007981 */ /* 0x000f62000c1e1900 */
[----:B------:R-:W-:-:S04]  /*0ee0*/  UIADD3 UR38, UP3, UPT, UR38, -0x8, URZ ;  /* 0xfffffff826267890 */ /* 0x000fc8000ff7e0ff */
[----:B------:R-:W-:Y:S02]  /*0ef0*/  UIADD3.X UR39, UPT, UPT, UR39, -0x1, URZ, UP3, !UPT ;  /* 0xffffffff27277890 */ /* 0x000fe40009ffe4ff */
[----:B------:R-:W-:-:S04]  /*0f00*/  UISETP.NE.U32.AND UP3, UPT, UR38, URZ, UPT ;  /* 0x000000ff2600728c */ /* 0x000fc8000bf65070 */
[----:B------:R-:W-:Y:S02]  /*0f10*/  UISETP.NE.AND.EX UP3, UPT, UR39, URZ, UPT, UP3 ;  /* 0x000000ff2700728c */ /* 0x000fe4000bf65330 */
[----:B------:R-:W-:-:S04]  /*0f20*/  UIADD3 UR14, UP4, UPT, UR14, 0x8, URZ ;  /* 0x000000080e0e7890 */ /* 0x000fc8000ff9e0ff */
[----:B------:R-:W-:Y:S01]  /*0f30*/  UIADD3.X UR15, UPT, UPT, URZ, UR15, URZ, UP4, !UPT ;  /* 0x0000000fff0f7290 */ /* 0x000fe2000a7fe4ff */
[----:B-----5:R-:W-:-:S05]  /*0f40*/  FADD R13, R0, R13 ;  /* 0x0000000d000d7221 */ /* 0x020fca0000000000 */
[----:B------:R3:W-:Y:S01]  /*0f50*/  STG.E desc[UR34][R2.64+0xc], R13 ;  /* 0x00000c0d02007986 */ /* 0x0007e2000c101922 */
[----:B------:R-:W-:-:S05]  /*0f60*/  IADD3 R0, P0, PT, R2, 0x20, RZ ;  /* 0x0000002002007810 */ /* 0x000fca0007f1e0ff */
[----:B0-----:R-:W-:Y:S01]  /*0f70*/  IMAD.X R7, RZ, RZ, R3, P0 ;  /* 0x000000ffff077224 */ /* 0x001fe200000e0603 */
[----:B------:R-:W-:Y:S07]  /*0f80*/  BRA.U UP3, `(.L_x_5) ;  /* 0xfffffffd03347547 */ /* 0x000fee000b83ffff */
[----:B------:R-:W-:Y:S01]  /*0f90*/  UMOV UR14, UR30 ;  /* 0x0000001e000e7c82 */ /* 0x000fe20008000000 */
[----:B------:R-:W-:-:S05]  /*0fa0*/  UMOV UR15, UR41 ;  /* 0x00000029000f7c82 */ /* 0x000fca0008000000 */
.L_x_4:
[----:B------:R-:W-:-:S04]  /*0fb0*/  UISETP.NE.U32.AND UP3, UPT, UR44, URZ, UPT ;  /* 0x000000ff2c00728c */ /* 0x000fc8000bf65070 */
[----:B------:R-:W-:-:S09]  /*0fc0*/  UISETP.NE.AND.EX UP3, UPT, URZ, URZ, UPT, UP3 ;  /* 0x000000ffff00728c */ /* 0x000fd2000bf65330 */
[----:B------:R-:W-:Y:S05]  /*0fd0*/  BRA.U !UP3, `(.L_x_6) ;  /* 0x000000050b787547 */ /* 0x000fea000b800000 */
[----:B------:R-:W-:-:S04]  /*0fe0*/  UISETP.NE.U32.AND UP3, UPT, UR45, URZ, UPT ;  /* 0x000000ff2d00728c */ /* 0x000fc8000bf65070 */
[----:B------:R-:W-:Y:S01]  /*0ff0*/  UISETP.NE.AND.EX UP3, UPT, URZ, URZ, UPT, UP3 ;  /* 0x000000ffff00728c */ /* 0x000fe2000bf65330 */
[----:B------:R-:W-:Y:S10]  /*1000*/  BRA.U !UP0, `(.L_x_7) ;  /* 0x00000001088c7547 */ /* 0x000ff4000b800000 */
[----:B------:R-:W0:Y:S01]  /*1010*/  LDCU.128 UR16, c[0x0][0x380] ;  /* 0x00007000ff1077ac */ /* 0x000e220008000c00 */
[----:B------:R-:W-:Y:S02]  /*1020*/  UIMAD UR40, UR49, UR26, URZ ;  /* 0x0000001a312872a4 */ /* 0x000fe4000f8e02ff */
[----:B------:R-:W-:Y:S02]  /*1030*/  UIMAD UR54, UR50, UR26, URZ ;  /* 0x0000001a323672a4 */ /* 0x000fe4000f8e02ff */
[----:B------:R-:W-:Y:S02]  /*1040*/  UIMAD UR53, UR48, UR27, UR40 ;  /* 0x0000001b303572a4 */ /* 0x000fe4000f8e0228 */
[----:B------:R-:W-:Y:S02]  /*1050*/  UIMAD.WIDE.U32 UR38, UR48, UR26, UR14 ;  /* 0x0000001a302672a5 */ /* 0x000fe4000f8e000e */
[----:B------:R-:W-:Y:S02]  /*1060*/  UIMAD.WIDE.U32 UR40, UR28, UR26, UR14 ;  /* 0x0000001a1c2872a5 */ /* 0x000fe4000f8e000e */
[----:B------:R-:W-:-:S02]  /*1070*/  UIMAD UR56, UR28, UR27, UR54 ;  /* 0x0000001b1c3872a4 */ /* 0x000fc4000f8e0236 */
[----:B0-----:R-:W-:Y:S02]  /*1080*/  ULEA UR54, UP4, UR40, UR18, 0x2 ;  /* 0x0000001228367291 */ /* 0x001fe4000f8810ff */
[----:B------:R-:W-:Y:S02]  /*1090*/  ULEA UR55, UP5, UR38, UR16, 0x2 ;  /* 0x0000001026377291 */ /* 0x000fe4000f8a10ff */
[----:B------:R-:W-:Y:S02]  /*10a0*/  UIADD3 UR16, UPT, UPT, UR56, UR41, URZ ;  /* 0x0000002938107290 */ /* 0x000fe4000fffe0ff */
[----:B------:R-:W-:Y:S01]  /*10b0*/  UIADD3 UR18, UPT, UPT, UR39, UR53, URZ ;  /* 0x0000003527127290 */ /* 0x000fe2000fffe0ff */
[----:B---3--:R-:W-:Y:S01]  /*10c0*/  MOV R2, UR54 ;  /* 0x0000003600027c02 */ /* 0x008fe20008000f00 */
[----:B------:R-:W-:Y:S01]  /*10d0*/  ULEA.HI.X UR16, UR40, UR19, UR16, 0x2, UP4 ;  /* 0x0000001328107291 */ /* 0x000fe2000a0f1410 */
[----:B------:R-:W-:Y:S01]  /*10e0*/  IMAD.U32 R4, RZ, RZ, UR55 ;  /* 0x00000037ff047e24 */ /* 0x000fe2000f8e00ff */
[----:B------:R-:W-:-:S04]  /*10f0*/  ULEA.HI.X UR17, UR38, UR17, UR18, 0x2, UP5 ;  /* 0x0000001126117291 */ /* 0x000fc8000a8f1412 */
[----:B------:R-:W-:Y:S02]  /*1100*/  MOV R3, UR16 ;  /* 0x0000001000037c02 */ /* 0x000fe40008000f00 */
[----:B------:R-:W-:-:S03]  /*1110*/  IMAD.U32 R5, RZ, RZ, UR17 ;  /* 0x00000011ff057e24 */ /* 0x000fc6000f8e00ff */
[----:B-1----:R-:W2:Y:S04]  /*1120*/  LDG.E R0, desc[UR34][R2.64] ;  /* 0x0000002202007981 */ /* 0x002ea8000c1e1900 */
[----:B------:R-:W2:Y:S04]  /*1130*/  LDG.E R7, desc[UR34][R4.64] ;  /* 0x0000002204077981 */ /* 0x000ea8000c1e1900 */
[----:B------:R-:W3:Y:S04]  /*1140*/  LDG.E R9, desc[UR34][R4.64+0x4] ;  /* 0x0000042204097981 */ /* 0x000ee8000c1e1900 */
[----:B------:R-:W4:Y:S04]  /*1150*/  LDG.E R11, desc[UR34][R4.64+0x8] ;  /* 0x00000822040b7981 */ /* 0x000f28000c1e1900 */
[----:B------:R-:W5:Y:S01]  /*1160*/  LDG.E R13, desc[UR34][R4.64+0xc] ;  /* 0x00000c22040d7981 */ /* 0x000f62000c1e1900 */
[----:B--2---:R-:W-:-:S05]  /*1170*/  FADD R7, R0, R7 ;  /* 0x0000000700077221 */ /* 0x004fca0000000000 */
[----:B------:R0:W-:Y:S04]  /*1180*/  STG.E desc[UR34][R4.64], R7 ;  /* 0x0000000704007986 */ /* 0x0001e8000c101922 */
[----:B------:R-:W3:Y:S02]  /*1190*/  LDG.E R0, desc[UR34][R2.64+0x4] ;  /* 0x0000042202007981 */ /* 0x000ee4000c1e1900 */
[----:B---3--:R-:W-:-:S05]  /*11a0*/  FADD R9, R0, R9 ;  /* 0x0000000900097221 */ /* 0x008fca0000000000 */
[----:B------:R0:W-:Y:S04]  /*11b0*/  STG.E desc[UR34][R4.64+0x4], R9 ;  /* 0x0000040904007986 */ /* 0x0001e8000c101922 */
[----:B------:R-:W4:Y:S02]  /*11c0*/  LDG.E R0, desc[UR34][R2.64+0x8] ;  /* 0x0000082202007981 */ /* 0x000f24000c1e1900 */
[----:B----4-:R-:W-:-:S05]  /*11d0*/  FADD R11, R0, R11 ;  /* 0x0000000b000b7221 */ /* 0x010fca0000000000 */
[----:B------:R0:W-:Y:S04]  /*11e0*/  STG.E desc[UR34][R4.64+0x8], R11 ;  /* 0x0000080b04007986 */ /* 0x0001e8000c101922 */
[----:B------:R-:W5:Y:S01]  /*11f0*/  LDG.E R0, desc[UR34][R2.64+0xc] ;  /* 0x00000c2202007981 */ /* 0x000f62000c1e1900 */
[----:B------:R-:W-:-:S04]  /*1200*/  UIADD3 UR14, UP4, UPT, UR14, 0x4, URZ ;  /* 0x000000040e0e7890 */ /* 0x000fc8000ff9e0ff */
[----:B------:R-:W-:Y:S01]  /*1210*/  UIADD3.X UR15, UPT, UPT, URZ, UR15, URZ, UP4, !UPT ;  /* 0x0000000fff0f7290 */ /* 0x000fe2000a7fe4ff */
[----:B-----5:R-:W-:-:S05]  /*1220*/  FADD R13, R0, R13 ;  /* 0x0000000d000d7221 */ /* 0x020fca0000000000 */
[----:B------:R0:W-:Y:S06]  /*1230*/  STG.E desc[UR34][R4.64+0xc], R13 ;  /* 0x00000c0d04007986 */ /* 0x0001ec000c101922 */
.L_x_7:
[----:B------:R-:W-:Y:S05]  /*1240*/  BRA.U !UP3, `(.L_x_6) ;  /* 0x000000010bdc7547 */ /* 0x000fea000b800000 */
[----:B------:R-:W-:Y:S02]  /*1250*/  UISETP.NE.U32.AND UP3, UPT, UR45, 0x1, UPT ;  /* 0x000000012d00788c */ /* 0x000fe4000bf65070 */
[----:B------:R-:W-:Y:S02]  /*1260*/  ULOP3.LUT UP4, URZ, UR26, 0x1, URZ, 0xc0, !UPT ;  /* 0x000000011aff7892 */ /* 0x000fe4000f88c0ff */
[----:B------:R-:W-:-:S09]  /*1270*/  UISETP.NE.AND.EX UP3, UPT, URZ, URZ, UPT, UP3 ;  /* 0x000000ffff00728c */ /* 0x000fd2000bf65330 */
[----:B------:R-:W-:Y:S05]  /*1280*/  BRA.U !UP3, `(.L_x_8) ;  /* 0x000000010b6c7547 */ /* 0x000fea000b800000 */
[----:B------:R-:W2:Y:S01]  /*1290*/  LDCU.128 UR16, c[0x0][0x380] ;  /* 0x00007000ff1077ac */ /* 0x000ea20008000c00 */
[----:B------:R-:W-:Y:S02]  /*12a0*/  UIMAD UR40, UR49, UR26, URZ ;  /* 0x0000001a312872a4 */ /* 0x000fe4000f8e02ff */
[----:B------:R-:W-:Y:S02]  /*12b0*/  UIMAD UR54, UR50, UR26, URZ ;  /* 0x0000001a323672a4 */ /* 0x000fe4000f8e02ff */
[----:B------:R-:W-:Y:S02]  /*12c0*/  UIMAD UR53, UR48, UR27, UR40 ;  /* 0x0000001b303572a4 */ /* 0x000fe4000f8e0228 */
[----:B------:R-:W-:Y:S02]  /*12d0*/  UIMAD.WIDE.U32 UR38, UR48, UR26, UR14 ;  /* 0x0000001a302672a5 */ /* 0x000fe4000f8e000e */
[----:B------:R-:W-:Y:S02]  /*12e0*/  UIMAD.WIDE.U32 UR40, UR28, UR26, UR14 ;  /* 0x0000001a1c2872a5 */ /* 0x000fe4000f8e000e */
[----:B------:R-:W-:-:S02]  /*12f0*/  UIMAD UR54, UR28, UR27, UR54 ;  /* 0x0000001b1c3672a4 */ /* 0x000fc4000f8e0236 */
[----:B------:R-:W-:Y:S02]  /*1300*/  UIADD3 UR53, UPT, UPT, UR39, UR53, URZ ;  /* 0x0000003527357290 */ /* 0x000fe4000fffe0ff */
[----:B--2---:R-:W-:Y:S02]  /*1310*/  ULEA UR18, UP3, UR40, UR18, 0x2 ;  /* 0x0000001228127291 */ /* 0x004fe4000f8610ff */
[----:B------:R-:W-:Y:S02]  /*1320*/  ULEA UR16, UP5, UR38, UR16, 0x2 ;  /* 0x0000001026107291 */ /* 0x000fe4000f8a10ff */
[----:B------:R-:W-:Y:S02]  /*1330*/  UIADD3 UR54, UPT, UPT, UR54, UR41, URZ ;  /* 0x0000002936367290 */ /* 0x000fe4000fffe0ff */
[----:B------:R-:W-:Y:S01]  /*1340*/  ULEA.HI.X UR17, UR38, UR17, UR53, 0x2, UP5 ;  /* 0x0000001126117291 */ /* 0x000fe2000a8f1435 */
[----:B---3--:R-:W-:Y:S01]  /*1350*/  MOV R2, UR18 ;  /* 0x0000001200027c02 */ /* 0x008fe20008000f00 */
[----:B------:R-:W-:Y:S01]  /*1360*/  ULEA.HI.X UR19, UR40, UR19, UR54, 0x2, UP3 ;  /* 0x0000001328137291 */ /* 0x000fe200098f1436 */
[----:B0-----:R-:W-:-:S03]  /*1370*/  IMAD.U32 R4, RZ, RZ, UR16 ;  /* 0x00000010ff047e24 */ /* 0x001fc6000f8e00ff */
[----:B------:R-:W-:Y:S02]  /*1380*/  IMAD.U32 R5, RZ, RZ, UR17 ;  /* 0x00000011ff057e24 */ /* 0x000fe4000f8e00ff */
[----:B------:R-:W-:-:S03]  /*1390*/  MOV R3, UR19 ;  /* 0x0000001300037c02 */ /* 0x000fc60008000f00 */
[----:B-1----:R-:W2:Y:S04]  /*13a0*/  LDG.E R7, desc[UR34][R4.64] ;  /* 0x0000002204077981 */ /* 0x002ea8000c1e1900 */
[----:B------:R-:W2:Y:S04]  /*13b0*/  LDG.E R0, desc[UR34][R2.64] ;  /* 0x0000002202007981 */ /* 0x000ea8000c1e1900 */
[----:B------:R-:W3:Y:S01]  /*13c0*/  LDG.E R9, desc[UR34][R4.64+0x4] ;  /* 0x0000042204097981 */ /* 0x000ee2000c1e1900 */
[----:B--2---:R-:W-:-:S05]  /*13d0*/  FADD R7, R0, R7 ;  /* 0x0000000700077221 */ /* 0x004fca0000000000 */
[----:B------:R2:W-:Y:S04]  /*13e0*/  STG.E desc[UR34][R4.64], R7 ;  /* 0x0000000704007986 */ /* 0x0005e8000c101922 */
[----:B------:R-:W3:Y:S01]  /*13f0*/  LDG.E R0, desc[UR34][R2.64+0x4] ;  /* 0x0000042202007981 */ /* 0x000ee2000c1e1900 */
[----:B------:R-:W-:-:S04]  /*1400*/  UIADD3 UR14, UP3, UPT, UR14, 0x2, URZ ;  /* 0x000000020e0e7890 */ /* 0x000fc8000ff7e0ff */
[----:B------:R-:W-:Y:S01]  /*1410*/  UIADD3.X UR15, UPT, UPT, URZ, UR15, URZ, UP3, !UPT ;  /* 0x0000000fff0f7290 */ /* 0x000fe20009ffe4ff */
[----:B---3--:R-:W-:-:S05]  /*1420*/  FADD R9, R0, R9 ;  /* 0x0000000900097221 */ /* 0x008fca0000000000 */
[----:B------:R2:W-:Y:S06]  /*1430*/  STG.E desc[UR34][R4.64+0x4], R9 ;  /* 0x0000040904007986 */ /* 0x0005ec000c101922 */
.L_x_8:
[----:B------:R-:W-:Y:S05]  /*1440*/  BRA.U !UP4, `(.L_x_6) ;  /* 0x000000010c5c7547 */ /* 0x000fea000b800000 */
[----:B------:R-:W4:Y:S01]  /*1450*/  LDCU.128 UR16, c[0x0][0x380] ;  /* 0x00007000ff1077ac */ /* 0x000f220008000c00 */
[----:B------:R-:W-:Y:S02]  /*1460*/  UIMAD UR49, UR49, UR26, URZ ;  /* 0x0000001a313172a4 */ /* 0x000fe4000f8e02ff */
[----:B------:R-:W-:Y:S01]  /*1470*/  UIMAD UR50, UR50, UR26, URZ ;  /* 0x0000001a323272a4 */ /* 0x000fe2000f8e02ff */
[----:B------:R-:W-:Y:S01]  /*1480*/  UMOV UR38, UR14 ;  /* 0x0000000e00267c82 */ /* 0x000fe20008000000 */
[----:B------:R-:W-:Y:S01]  /*1490*/  UMOV UR39, UR15 ;  /* 0x0000000f00277c82 */ /* 0x000fe20008000000 */
[----:B------:R-:W-:Y:S02]  /*14a0*/  UIMAD UR49, UR48, UR27, UR49 ;  /* 0x0000001b303172a4 */ /* 0x000fe4000f8e0231 */
[----:B------:R-:W-:Y:S02]  /*14b0*/  UIMAD.WIDE.U32 UR14, UR48, UR26, UR38 ;  /* 0x0000001a300e72a5 */ /* 0x000fe4000f8e0026 */
[----:B------:R-:W-:-:S02]  /*14c0*/  UIMAD.WIDE.U32 UR38, UR28, UR26, UR38 ;  /* 0x0000001a1c2672a5 */ /* 0x000fc4000f8e0026 */
[----:B------:R-:W-:Y:S02]  /*14d0*/  UIMAD UR50, UR28, UR27, UR50 ;  /* 0x0000001b1c3272a4 */ /* 0x000fe4000f8e0232 */
[----:B----4-:R-:W-:Y:S02]  /*14e0*/  ULEA UR26, UP4, UR14, UR16, 0x2 ;  /* 0x000000100e1a7291 */ /* 0x010fe4000f8810ff */
[----:B------:R-:W-:Y:S02]  /*14f0*/  ULEA UR18, UP3, UR38, UR18, 0x2 ;  /* 0x0000001226127291 */ /* 0x000fe4000f8610ff */
[----:B------:R-:W-:Y:S02]  /*1500*/  UIADD3 UR16, UPT, UPT, UR50, UR39, URZ ;  /* 0x0000002732107290 */ /* 0x000fe4000fffe0ff */
[----:B------:R-:W-:Y:S01]  /*1510*/  UIADD3 UR15, UPT, UPT, UR49, UR15, URZ ;  /* 0x0000000f310f7290 */ /* 0x000fe2000fffe0ff */
[----:B---3--:R-:W-:Y:S01]  /*1520*/  IMAD.U32 R2, RZ, RZ, UR26 ;  /* 0x0000001aff027e24 */ /* 0x008fe2000f8e00ff */
[----:B------:R-:W-:Y:S01]  /*1530*/  ULEA.HI.X UR19, UR38, UR19, UR16, 0x2, UP3 ;  /* 0x0000001326137291 */ /* 0x000fe200098f1410 */
[----:B0-2---:R-:W-:Y:S01]  /*1540*/  MOV R4, UR18 ;  /* 0x0000001200047c02 */ /* 0x005fe20008000f00 */
[----:B------:R-:W-:-:S04]  /*1550*/  ULEA.HI.X UR15, UR14, UR17, UR15, 0x2, UP4 ;  /* 0x000000110e0f7291 */ /* 0x000fc8000a0f140f */
[----:B------:R-:W-:Y:S02]  /*1560*/  MOV R5, UR19 ;  /* 0x0000001300057c02 */ /* 0x000fe40008000f00 */
[----:B------:R-:W-:-:S03]  /*1570*/  IMAD.U32 R3, RZ, RZ, UR15 ;  /* 0x0000000fff037e24 */ /* 0x000fc6000f8e00ff */
[----:B-1----:R-:W2:Y:S04]  /*1580*/  LDG.E R4, desc[UR34][R4.64] ;  /* 0x0000002204047981 */ /* 0x002ea8000c1e1900 */
[----:B------:R-:W2:Y:S02]  /*1590*/  LDG.E R7, desc[UR34][R2.64] ;  /* 0x0000002202077981 */ /* 0x000ea4000c1e1900 */
[----:B--2---:R-:W-:-:S05]  /*15a0*/  FADD R7, R4, R7 ;  /* 0x0000000704077221 */ /* 0x004fca0000000000 */
[----:B------:R4:W-:Y:S02]  /*15b0*/  STG.E desc[UR34][R2.64], R7 ;  /* 0x0000000702007986 */ /* 0x0009e4000c101922 */
.L_x_6:
[----:B------:R-:W-:Y:S05]  /*15c0*/  BRA.U UP2, `(.L_x_9) ;  /* 0xfffffff502187547 */ /* 0x000fea000b83ffff */
[----:B------:R-:W-:Y:S05]  /*15d0*/  BRA.U UP1, `(.L_x_10) ;  /* 0xfffffff101c07547 */ /* 0x000fea000b83ffff */
[----:B------:R-:W5:Y:S01]  /*15e0*/  LDCU.128 UR12, c[0x0][0x3d0] ;  /* 0x00007a00ff0c77ac */ /* 0x000f620008000c00 */
[----:B------:R-:W5:Y:S01]  /*15f0*/  LDCU.128 UR16, c[0x0][0x3b0] ;  /* 0x00007600ff1077ac */ /* 0x000f620008000c00 */
[----:B------:R-:W0:Y:S01]  /*1600*/  LDCU.64 UR24, c[0x0][0x3d8] ;  /* 0x00007b00ff1877ac */ /* 0x000e220008000a00 */
[----:B-----5:R-:W-:Y:S02]  /*1610*/  UIMAD UR15, UR15, UR18, URZ ;  /* 0x000000120f0f72a4 */ /* 0x020fe4000f8e02ff */
[----:B------:R-:W-:Y:S02]  /*1620*/  UIMAD.WIDE.U32 UR10, UR14, UR18, URZ ;  /* 0x000000120e0a72a5 */ /* 0x000fe4000f8e00ff */
[----:B0-----:R-:W-:Y:S02]  /*1630*/  UIADD3 UR8, UP0, UPT, UR8, UR24, URZ ;  /* 0x0000001808087290 */ /* 0x001fe4000ff1e0ff */
[----:B------:R-:W-:Y:S02]  /*1640*/  UIMAD UR15, UR14, UR19, UR15 ;  /* 0x000000130e0f72a4 */ /* 0x000fe4000f8e020f */
[----:B------:R-:W-:-:S02]  /*1650*/  UIADD3.X UR9, UPT, UPT, UR9, UR25, URZ, UP0, !UPT ;  /* 0x0000001909097290 */ /* 0x000fc400087fe4ff */
[----:B------:R-:W-:Y:S02]  /*1660*/  UISETP.GE.U32.AND UP0, UPT, UR8, UR10, UPT ;  /* 0x0000000a0800728c */ /* 0x000fe4000bf06070 */
[----:B------:R-:W-:-:S04]  /*1670*/  UIADD3 UR15, UPT, UPT, UR11, UR15, URZ ;  /* 0x0000000f0b0f7290 */ /* 0x000fc8000fffe0ff */
[----:B------:R-:W-:-:S09]  /*1680*/  UISETP.GE.U32.AND.EX UP0, UPT, UR9, UR15, UPT, UP0 ;  /* 0x0000000f0900728c */ /* 0x000fd2000bf06100 */
[----:B------:R-:W-:Y:S05]  /*1690*/  BRA.U !UP0, `(.L_x_11) ;  /* 0xffffffed08dc7547 */ /* 0x000fea000b83ffff */
[----:B------:R-:W0:Y:S01]  /*16a0*/  LDCU.64 UR10, c[0x0][0x3d0] ;  /* 0x00007a00ff0a77ac */ /* 0x000e220008000a00 */
[----:B------:R-:W-:Y:S02]  /*16b0*/  UIMAD UR13, UR13, UR16, URZ ;  /* 0x000000100d0d72a4 */ /* 0x000fe4000f8e02ff */
[----:B------:R-:W-:Y:S02]  /*16c0*/  UIMAD.WIDE.U32 UR8, UR12, UR16, URZ ;  /* 0x000000100c0872a5 */ /* 0x000fe4000f8e00ff */
[----:B------:R-:W-:-:S04]  /*16d0*/  UIMAD UR13, UR12, UR17, UR13 ;  /* 0x000000110c0d72a4 */ /* 0x000fc8000f8e020d */
[----:B------:R-:W-:Y:S02]  /*16e0*/  UIADD3 UR13, UPT, UPT, UR9, UR13, URZ ;  /* 0x0000000d090d7290 */ /* 0x000fe4000fffe0ff */
[----:B0-----:R-:W-:-:S04]  /*16f0*/  UIADD3 UR6, UP0, UPT, UR6, UR10, URZ ;  /* 0x0000000a06067290 */ /* 0x001fc8000ff1e0ff */
[----:B------:R-:W-:Y:S02]  /*1700*/  UIADD3.X UR7, UPT, UPT, UR7, UR11, URZ, UP0, !UPT ;  /* 0x0000000b07077290 */ /* 0x000fe400087fe4ff */
[----:B------:R-:W-:-:S04]  /*1710*/  UISETP.GE.U32.AND UP0, UPT, UR6, UR8, UPT ;  /* 0x000000080600728c */ /* 0x000fc8000bf06070 */
[----:B------:R-:W-:-:S09]  /*1720*/  UISETP.GE.U32.AND.EX UP0, UPT, UR7, UR13, UPT, UP0 ;  /* 0x0000000d0700728c */ /* 0x000fd2000bf06100 */
[----:B------:R-:W-:Y:S05]  /*1730*/  BRA.U !UP0, `(.L_x_12) ;  /* 0xffffffe908d87547 */ /* 0x000fea000b83ffff */
[----:B------:R-:W0:Y:S01]  /*1740*/  LDCU.64 UR6, c[0x0][0x390] ;  /* 0x00007200ff0677ac */ /* 0x000e220008000a00 */
[----:B------:R-:W-:-:S04]  /*1750*/  UIADD3 UR4, UP0, UPT, UR4, 0x1, URZ ;  /* 0x0000000104047890 */ /* 0x000fc8000ff1e0ff */
[----:B------:R-:W-:Y:S02]  /*1760*/  UIADD3.X UR5, UPT, UPT, URZ, UR5, URZ, UP0, !UPT ;  /* 0x00000005ff057290 */ /* 0x000fe400087fe4ff */
[----:B0-----:R-:W-:-:S04]  /*1770*/  UISETP.NE.U32.AND UP0, UPT, UR4, UR6, UPT ;  /* 0x000000060400728c */ /* 0x001fc8000bf05070 */
[----:B------:R-:W-:-:S09]  /*1780*/  UISETP.NE.AND.EX UP0, UPT, UR5, UR7, UPT, UP0 ;  /* 0x000000070500728c */ /* 0x000fd2000bf05300 */
[----:B------:R-:W-:Y:S05]  /*1790*/  BRA.U UP0, `(.L_x_13) ;  /* 0xffffffe900b87547 */ /* 0x000fea000b83ffff */
[----:B-1----:R-:W-:Y:S05]  /*17a0*/  EXIT ;  /* 0x000000000000794d */ /* 0x002fea0003800000 */
        .weak           $__internal_0_$__cuda_sm20_div_u64
        .type           $__internal_0_$__cuda_sm20_div_u64,@function
        .size           $__internal_0_$__cuda_sm20_div_u64,(.L_x_30 - $__internal_0_$__cuda_sm20_div_u64)
$__internal_0_$__cuda_sm20_div_u64:
[----:B------:R-:W0:Y:S08]  /*17b0*/  I2F.U64.RP R0, UR12 ;  /* 0x0000000c00007d12 */ /* 0x000e300008309000 */
[----:B0-----:R-:W0:Y:S02]  /*17c0*/  MUFU.RCP R0, R0 ;  /* 0x0000000000007308 */ /* 0x001e240000001000 */
[----:B0-----:R-:W-:-:S06]  /*17d0*/  IADD3 R2, PT, PT, R0, 0x1ffffffe, RZ ;  /* 0x1ffffffe00027810 */ /* 0x001fcc0007ffe0ff */
[----:B------:R-:W0:Y:S02]  /*17e0*/  F2I.U64.TRUNC R2, R2 ;  /* 0x0000000200027311 */ /* 0x000e24000020d800 */
[----:B0-----:R-:W-:Y:S01]  /*17f0*/  R2UR UR10, R2 ;  /* 0x00000000020a72ca */ /* 0x001fe200000e0000 */
[----:B------:R-:W-:Y:S01]  /*1800*/  IMAD.MOV.U32 R2, RZ, RZ, R4 ;  /* 0x000000ffff027224 */ /* 0x000fe200078e0004 */
[----:B------:R-:W-:Y:S01]  /*1810*/  R2UR UR11, R3 ;  /* 0x00000000030b72ca */ /* 0x000fe200000e0000 */
[----:B------:R-:W-:-:S10]  /*1820*/  HFMA2 R3, -RZ, RZ, 0, 0 ;  /* 0x00000000ff037431 */ /* 0x000fd400000001ff */
[----:B------:R-:W-:-:S04]  /*1830*/  UIMAD.WIDE.U32 UR14, UR10, UR12, URZ ;  /* 0x0000000c0a0e72a5 */ /* 0x000fc8000f8e00ff */
[----:B------:R-:W-:Y:S02]  /*1840*/  UIMAD UR15, UR10, UR13, UR15 ;  /* 0x0000000d0a0f72a4 */ /* 0x000fe4000f8e020f */
[----:B------:R-:W-:Y:S02]  /*1850*/  UIADD3 UR17, UP0, UPT, URZ, -UR14, URZ ;  /* 0x8000000eff117290 */ /* 0x000fe4000ff1e0ff */
[----:B------:R-:W-:Y:S02]  /*1860*/  UIMAD UR16, UR11, UR12, UR15 ;  /* 0x0000000c0b1072a4 */ /* 0x000fe4000f8e020f */
[----:B------:R-:W-:Y:S02]  /*1870*/  UIMAD.WIDE.U32 UR14, UR10, UR17, URZ ;  /* 0x000000110a0e72a5 */ /* 0x000fe4000f8e00ff */
[----:B------:R-:W-:-:S05]  /*1880*/  UIADD3.X UR18, UPT, UPT, URZ, ~UR16, URZ, UP0, !UPT ;  /* 0x80000010ff127290 */ /* 0x000fca00087fe4ff */
[----:B------:R-:W-:Y:S01]  /*1890*/  UMOV UR14, UR15 ;  /* 0x0000000f000e7c82 */ /* 0x000fe20008000000 */
[----:B------:R-:W-:Y:S02]  /*18a0*/  UMOV UR15, UR10 ;  /* 0x0000000a000f7c82 */ /* 0x000fe40008000000 */
[----:B------:R-:W-:-:S04]  /*18b0*/  UIMAD.WIDE.U32 UR14, UP0, UR10, UR18, UR14 ;  /* 0x000000120a0e72a5 */ /* 0x000fc8000f80000e */
[----:B------:R-:W-:Y:S02]  /*18c0*/  UIMAD.WIDE.U32 UR14, UP1, UR11, UR17, UR14 ;  /* 0x000000110b0e72a5 */ /* 0x000fe4000f82000e */
[----:B------:R-:W-:Y:S02]  /*18d0*/  UIMAD.WIDE.U32 UR16, UR11, UR18, URZ ;  /* 0x000000120b1072a5 */ /* 0x000fe4000f8e00ff */
[----:B------:R-:W-:Y:S02]  /*18e0*/  UIMAD UR18, UR11, UR18, URZ ;  /* 0x000000120b1272a4 */ /* 0x000fe4000f8e02ff */
[----:B------:R-:W-:Y:S02]  /*18f0*/  UIADD3.X UR14, UPT, UPT, UR17, UR11, URZ, UP0, !UPT ;  /* 0x0000000b110e7290 */ /* 0x000fe400087fe4ff */
[----:B------:R-:W-:-:S04]  /*1900*/  UIADD3 UR15, UP2, UPT, UR18, UR15, URZ ;  /* 0x0000000f120f7290 */ /* 0x000fc8000ff5e0ff */
[----:B------:R-:W-:Y:S02]  /*1910*/  UIMAD.WIDE.U32 UR10, UR15, UR12, URZ ;  /* 0x0000000c0f0a72a5 */ /* 0x000fe4000f8e00ff */
[----:B------:R-:W-:Y:S02]  /*1920*/  UIADD3.X UR16, UPT, UPT, URZ, URZ, UR14, UP2, UP1 ;  /* 0x000000ffff107290 */ /* 0x000fe400097e240e */
[----:B------:R-:W-:Y:S02]  /*1930*/  UIADD3 UR10, UP0, UPT, URZ, -UR10, URZ ;  /* 0x8000000aff0a7290 */ /* 0x000fe4000ff1e0ff */
[----:B------:R-:W-:Y:S02]  /*1940*/  UIMAD UR11, UR15, UR13, UR11 ;  /* 0x0000000d0f0b72a4 */ /* 0x000fe4000f8e020b */
[----:B------:R-:W-:Y:S02]  /*1950*/  UIMAD.WIDE.U32 UR18, UR15, UR10, URZ ;  /* 0x0000000a0f1272a5 */ /* 0x000fe4000f8e00ff */
[----:B------:R-:W-:-:S04]  /*1960*/  UIMAD UR11, UR16, UR12, UR11 ;  /* 0x0000000c100b72a4 */ /* 0x000fc8000f8e020b */
[----:B------:R-:W-:Y:S01]  /*1970*/  UIADD3.X UR11, UPT, UPT, URZ, ~UR11, URZ, UP0, !UPT ;  /* 0x8000000bff0b7290 */ /* 0x000fe200087fe4ff */
[----:B------:R-:W-:-:S03]  /*1980*/  UMOV UR14, UR19 ;  /* 0x00000013000e7c82 */ /* 0x000fc60008000000 */
[----:B------:R-:W-:Y:S02]  /*1990*/  UIMAD.WIDE.U32 UR14, UP0, UR15, UR11, UR14 ;  /* 0x0000000b0f0e72a5 */ /* 0x000fe4000f80000e */
[----:B------:R-:W-:Y:S02]  /*19a0*/  UIMAD UR17, UR16, UR11, URZ ;  /* 0x0000000b101172a4 */ /* 0x000fe4000f8e02ff */
[----:B------:R-:W-:Y:S02]  /*19b0*/  UIMAD.WIDE.U32 UR14, UP1, UR16, UR10, UR14 ;  /* 0x0000000a100e72a5 */ /* 0x000fe4000f82000e */
[----:B------:R-:W-:Y:S02]  /*19c0*/  UIMAD.WIDE.U32 UR10, UR16, UR11, URZ ;  /* 0x0000000b100a72a5 */ /* 0x000fe4000f8e00ff */
[----:B------:R-:W-:Y:S02]  /*19d0*/  UIADD3 UR17, UP2, UPT, UR17, UR15, URZ ;  /* 0x0000000f11117290 */ /* 0x000fe4000ff5e0ff */
[----:B------:R-:W-:-:S02]  /*19e0*/  UIADD3.X UR16, UPT, UPT, UR11, UR16, URZ, UP0, !UPT ;  /* 0x000000100b107290 */ /* 0x000fc400087fe4ff */
[----:B------:R-:W-:Y:S01]  /*19f0*/  UIMAD.WIDE.U32 UR14, UR17, UR8, URZ ;  /* 0x00000008110e72a5 */ /* 0x000fe2000f8e00ff */
[----:B------:R-:W-:Y:S01]  /*1a00*/  UMOV UR11, URZ ;  /* 0x000000ff000b7c82 */ /* 0x000fe20008000000 */
[----:B------:R-:W-:-:S05]  /*1a10*/  UIADD3.X UR16, UPT, UPT, URZ, URZ, UR16, UP2, UP1 ;  /* 0x000000ffff107290 */ /* 0x000fca00097e2410 */
[----:B------:R-:W-:Y:S01]  /*1a20*/  UMOV UR10, UR15 ;  /* 0x0000000f000a7c82 */ /* 0x000fe20008000000 */
[----:B------:R-:W-:Y:S02]  /*1a30*/  UIMAD.WIDE.U32 UR14, UR16, UR9, URZ ;  /* 0x00000009100e72a5 */ /* 0x000fe4000f8e00ff */
[----:B------:R-:W-:-:S04]  /*1a40*/  UIMAD.WIDE.U32 UR10, UR17, UR9, UR10 ;  /* 0x00000009110a72a5 */ /* 0x000fc8000f8e000a */
[----:B------:R-:W-:Y:S02]  /*1a50*/  UIMAD.WIDE.U32 UR10, UP0, UR16, UR8, UR10 ;  /* 0x00000008100a72a5 */ /* 0x000fe4000f80000a */
[----:B------:R-:W-:Y:S02]  /*1a60*/  UIMAD UR16, UR16, UR9, URZ ;  /* 0x00000009101072a4 */ /* 0x000fe4000f8e02ff */
[----:B------:R-:W-:Y:S02]  /*1a70*/  UIADD3.X UR14, UPT, UPT, UR15, URZ, URZ, UP0, !UPT ;  /* 0x000000ff0f0e7290 */ /* 0x000fe400087fe4ff */
[----:B------:R-:W-:-:S04]  /*1a80*/  UIADD3 UR16, UP1, UPT, UR16, UR11, URZ ;  /* 0x0000000b10107290 */ /* 0x000fc8000ff3e0ff */
[----:B------:R-:W-:Y:S02]  /*1a90*/  UIMAD.WIDE.U32 UR10, UR16, UR12, URZ ;  /* 0x0000000c100a72a5 */ /* 0x000fe4000f8e00ff */
[----:B------:R-:W-:Y:S02]  /*1aa0*/  UIADD3.X UR14, UPT, UPT, URZ, UR14, URZ, UP1, !UPT ;  /* 0x0000000eff0e7290 */ /* 0x000fe40008ffe4ff */
[----:B------:R-:W-:Y:S02]  /*1ab0*/  UIMAD UR11, UR16, UR13, UR11 ;  /* 0x0000000d100b72a4 */ /* 0x000fe4000f8e020b */
[----:B------:R-:W-:Y:S02]  /*1ac0*/  UIADD3 UR18, UP1, UPT, -UR10, UR8, URZ ;  /* 0x000000080a127290 */ /* 0x000fe4000ff3e1ff */
[----:B------:R-:W-:Y:S02]  /*1ad0*/  UIMAD UR11, UR14, UR12, UR11 ;  /* 0x0000000c0e0b72a4 */ /* 0x000fe4000f8e020b */
[----:B------:R-:W-:-:S02]  /*1ae0*/  UISETP.GE.U32.AND UP0, UPT, UR18, UR12, UPT ;  /* 0x0000000c1200728c */ /* 0x000fc4000bf06070 */
[----:B------:R-:W-:Y:S02]  /*1af0*/  UIADD3.X UR19, UPT, UPT, ~UR11, UR9, URZ, UP1, !UPT ;  /* 0x000000090b137290 */ /* 0x000fe40008ffe5ff */
[----:B------:R-:W-:Y:S02]  /*1b00*/  UIADD3 UR15, UP1, UPT, -UR12, UR18, URZ ;  /* 0x000000120c0f7290 */ /* 0x000fe4000ff3e1ff */
[----:B------:R-:W-:Y:S02]  /*1b10*/  UIADD3 UR10, UP2, UPT, UR16, 0x1, URZ ;  /* 0x00000001100a7890 */ /* 0x000fe4000ff5e0ff */
[----:B------:R-:W-:Y:S02]  /*1b20*/  UISETP.GE.U32.AND.EX UP0, UPT, UR19, UR13, UPT, UP0 ;  /* 0x0000000d1300728c */ /* 0x000fe4000bf06100 */
[----:B------:R-:W-:Y:S02]  /*1b30*/  UIADD3.X UR17, UPT, UPT, ~UR13, UR19, URZ, UP1, !UPT ;  /* 0x000000130d117290 */ /* 0x000fe40008ffe5ff */
[----:B------:R-:W-:-:S02]  /*1b40*/  UIADD3.X UR11, UPT, UPT, URZ, UR14, URZ, UP2, !UPT ;  /* 0x0000000eff0b7290 */ /* 0x000fc400097fe4ff */
[----:B------:R-:W-:Y:S02]  /*1b50*/  USEL UR15, UR15, UR18, UP0 ;  /* 0x000000120f0f7287 */ /* 0x000fe40008000000 */
[----:B------:R-:W-:Y:S02]  /*1b60*/  USEL UR16, UR10, UR16, UP0 ;  /* 0x000000100a107287 */ /* 0x000fe40008000000 */
[----:B------:R-:W-:Y:S02]  /*1b70*/  USEL UR17, UR17, UR19, UP0 ;  /* 0x0000001311117287 */ /* 0x000fe40008000000 */
[----:B------:R-:W-:Y:S02]  /*1b80*/  USEL UR14, UR11, UR14, UP0 ;  /* 0x0000000e0b0e7287 */ /* 0x000fe40008000000 */
[----:B------:R-:W-:Y:S02]  /*1b90*/  UISETP.GE.U32.AND UP0, UPT, UR15, UR12, UPT ;  /* 0x0000000c0f00728c */ /* 0x000fe4000bf06070 */
[----:B------:R-:W-:-:S02]  /*1ba0*/  UIADD3 UR10, UP2, UPT, UR16, 0x1, URZ ;  /* 0x00000001100a7890 */ /* 0x000fc4000ff5e0ff */
[----:B------:R-:W-:Y:S02]  /*1bb0*/  UISETP.NE.U32.AND UP1, UPT, UR12, URZ, UPT ;  /* 0x000000ff0c00728c */ /* 0x000fe4000bf25070 */
[----:B------:R-:W-:Y:S02]  /*1bc0*/  UISETP.GE.U32.AND.EX UP0, UPT, UR17, UR13, UPT, UP0 ;  /* 0x0000000d1100728c */ /* 0x000fe4000bf06100 */
[----:B------:R-:W-:Y:S02]  /*1bd0*/  UIADD3.X UR11, UPT, UPT, URZ, UR14, URZ, UP2, !UPT ;  /* 0x0000000eff0b7290 */ /* 0x000fe400097fe4ff */
[----:B------:R-:W-:Y:S02]  /*1be0*/  UISETP.NE.AND.EX UP1, UPT, UR13, URZ, UPT, UP1 ;  /* 0x000000ff0d00728c */ /* 0x000fe4000bf25310 */
[----:B------:R-:W-:Y:S02]  /*1bf0*/  USEL UR10, UR10, UR16, UP0 ;  /* 0x000000100a0a7287 */ /* 0x000fe40008000000 */
[----:B------:R-:W-:-:S02]  /*1c00*/  USEL UR11, UR11, UR14, UP0 ;  /* 0x0000000e0b0b7287 */ /* 0x000fc40008000000 */
[----:B------:R-:W-:Y:S02]  /*1c10*/  USEL UR10, UR10, 0xffffffff, UP1 ;  /* 0xffffffff0a0a7887 */ /* 0x000fe40008800000 */
[----:B------:R-:W-:Y:S01]  /*1c20*/  USEL UR11, UR11, 0xffffffff, UP1 ;  /* 0xffffffff0b0b7887 */ /* 0x000fe20008800000 */
[----:B------:R-:W-:Y:S11]  /*1c30*/  RET.REL.NODEC R2 `(_Z13col2im_kernelPfS_mmmmmmmmmm) ;  /* 0xffffffe002f07950 */ /* 0x000ff60003c3ffff */
.L_x_14:
[----:B------:R-:W-:-:S00]  /*1c40*/  BRA `(.L_x_14) ;  /* 0xfffffffc00fc7947 */ /* 0x000fc0000383ffff */
[----:B------:R-:W-:-:S00]  /*1c50*/  NOP ;  /* 0x0000000000007918 */ /* 0x000fc00000000000 */
        /* <DEDUP_REMOVED lines=10> */
.L_x_30:


//--------------------- .text._Z13im2col_kernelPfS_mmmmmmmmmm --------------------------
	.section	.text._Z13im2col_kernelPfS_mmmmmmmmmm,"ax",@progbits
	.align	128
        .global         _Z13im2col_kernelPfS_mmmmmmmmmm
        .type           _Z13im2col_kernelPfS_mmmmmmmmmm,@function
        .size           _Z13im2col_kernelPfS_mmmmmmmmmm,(.L_x_31 - _Z13im2col_kernelPfS_mmmmmmmmmm)
        .other          _Z13im2col_kernelPfS_mmmmmmmmmm,@"STO_CUDA_ENTRY STV_DEFAULT"
_Z13im2col_kernelPfS_mmmmmmmmmm:
.text._Z13im2col_kernelPfS_mmmmmmmmmm:
[----:B------:R-:W-:Y:S01]  /*0000*/  LDC R1, c[0x0][0x37c] ;  /* 0x0000df00ff017b82 */ /* 0x000fe20000000800 */
[----:B------:R-:W0:Y:S02]  /*0010*/  LDCU.64 UR4, c[0x0][0x390] ;  /* 0x00007200ff0477ac */ /* 0x000e240008000a00 */
[----:B0-----:R-:W-:-:S04]  /*0020*/  ISETP.NE.U32.AND P0, PT, RZ, UR4, PT ;  /* 0x00000004ff007c0c */ /* 0x001fc8000bf05070 */
[----:B------:R-:W-:-:S13]  /*0030*/  ISETP.NE.AND.EX P0, PT, RZ, UR5, PT, P0 ;  /* 0x00000005ff007c0c */ /* 0x000fda000bf05300 */
[----:B------:R-:W-:Y:S05]  /*0040*/  @!P0 EXIT ;  /* 0x000000000000894d */ /* 0x000fea0003800000 */
[----:B------:R-:W0:Y:S01]  /*0050*/  LDCU.128 UR12, c[0x0][0x3d0] ;  /* 0x00007a00ff0c77ac */ /* 0x000e220008000c00 */
[----:B------:R-:W0:Y:S01]  /*0060*/  LDCU.128 UR16, c[0x0][0x3b0] ;  /* 0x00007600ff1077ac */ /* 0x000e220008000c00 */
[----:B------:R-:W1:Y:S01]  /*0070*/  LDCU.128 UR4, c[0x0][0x3c0] ;  /* 0x00007800ff0477ac */ /* 0x000e620008000c00 */
[----:B------:R-:W2:Y:S01]  /*0080*/  LDCU.64 UR34, c[0x0][0x3a8] ;  /* 0x00007500ff2277ac */ /* 0x000ea20008000a00 */
[----:B0-----:R-:W-:Y:S02]  /*0090*/  UIMAD UR8, UR13, UR16, URZ ;  /* 0x000000100d0872a4 */ /* 0x001fe4000f8e02ff */
[----:B------:R-:W-:Y:S02]  /*00a0*/  UIMAD UR10, UR15, UR18, URZ ;  /* 0x000000120f0a72a4 */ /* 0x000fe4000f8e02ff */
[----:B------:R-:W-:Y:S01]  /*00b0*/  UIMAD UR9, UR12, UR17, UR8 ;  /* 0x000000110c0972a4 */ /* 0x000fe2000f8e0208 */
[----:B-1----:R-:W-:Y:S01]  /*00c0*/  ISETP.EQ.U32.AND P0, PT, RZ, UR4, PT ;  /* 0x00000004ff007c0c */ /* 0x002fe2000bf02070 */
[----:B------:R-:W-:-:S02]  /*00d0*/  UIMAD.WIDE.U32 UR22, UR14, UR18, URZ ;  /* 0x000000120e1672a5 */ /* 0x000fc4000f8e00ff */
[----:B------:R-:W-:Y:S02]  /*00e0*/  UIMAD UR8, UR14, UR19, UR10 ;  /* 0x000000130e0872a4 */ /* 0x000fe4000f8e020a */
[----:B------:R-:W-:Y:S02]  /*00f0*/  UIMAD.WIDE.U32 UR20, UR12, UR16, URZ ;  /* 0x000000100c1472a5 */ /* 0x000fe4000f8e00ff */
[----:B------:R-:W-:Y:S01]  /*0100*/  UIADD3 UR8, UPT, UPT, UR23, UR8, URZ ;  /* 0x0000000817087290 */ /* 0x000fe2000fffe0ff */
[----:B------:R-:W-:Y:S01]  /*0110*/  ISETP.NE.U32.AND P2, PT, RZ, UR22, PT ;  /* 0x00000016ff007c0c */ /* 0x000fe2000bf45070 */
[----:B------:R-:W-:Y:S02]  /*0120*/  UIADD3 UR9, UPT, UPT, UR21, UR9, URZ ;  /* 0x0000000915097290 */ /* 0x000fe4000fffe0ff */
[----:B------:R-:W-:Y:S02]  /*0130*/  ISETP.EQ.U32.AND P1, PT, RZ, UR20, PT ;  /* 0x00000014ff007c0c */ /* 0x000fe4000bf22070 */
[----:B------:R-:W-:-:S04]  /*0140*/  ISETP.NE.AND.EX P2, PT, RZ, UR8, PT, P2 ;  /* 0x00000008ff007c0c */ /* 0x000fc8000bf45320 */
[----:B------:R-:W-:Y:S02]  /*0150*/  ISETP.EQ.OR.EX P2, PT, RZ, UR9, !P2, P1 ;  /* 0x00000009ff007c0c */ /* 0x000fe4000d742710 */
[----:B------:R-:W-:Y:S01]  /*0160*/  ISETP.EQ.U32.AND P1, PT, RZ, UR6, PT ;  /* 0x00000006ff007c0c */ /* 0x000fe2000bf22070 */
[----:B------:R-:W-:Y:S01]  /*0170*/  UIMAD UR6, UR19, UR16, URZ ;  /* 0x00000010130672a4 */ /* 0x000fe2000f8e02ff */
[----:B------:R-:W-:Y:S02]  /*0180*/  ISETP.EQ.OR.EX P2, PT, RZ, UR5, P2, P0 ;  /* 0x00000005ff007c0c */ /* 0x000fe40009742700 */
[----:B--2---:R-:W-:Y:S01]  /*0190*/  ISETP.EQ.U32.AND P0, PT, RZ, UR34, PT ;  /* 0x00000022ff007c0c */ /* 0x004fe2000bf02070 */
[----:B------:R-:W-:Y:S01]  /*01a0*/  UIMAD UR8, UR17, UR18, UR6 ;  /* 0x00000012110872a4 */ /* 0x000fe2000f8e0206 */
[----:B------:R-:W-:-:S04]  /*01b0*/  ISETP.EQ.OR.EX P1, PT, RZ, UR7, P2, P1 ;  /* 0x00000007ff007c0c */ /* 0x000fc80009722710 */
[----:B------:R-:W-:-:S13]  /*01c0*/  ISETP.EQ.OR.EX P0, PT, RZ, UR35, P1, P0 ;  /* 0x00000023ff007c0c */ /* 0x000fda0008f02700 */
[----:B------:R-:W-:Y:S05]  /*01d0*/  @P0 EXIT ;  /* 0x000000000000094d */ /* 0x000fea0003800000 */
[----:B------:R-:W0:Y:S01]  /*01e0*/  LDCU.64 UR32, c[0x0][0x380] ;  /* 0x00007000ff2077ac */ /* 0x000e220008000a00 */
[----:B------:R-:W-:Y:S02]  /*01f0*/  UIMAD.WIDE.U32 UR6, UR18, UR16, URZ ;  /* 0x00000010120672a5 */ /* 0x000fe4000f8e00ff */
[----:B------:R-:W-:Y:S02]  /*0200*/  ULOP3.LUT UR47, UR34, 0xf, URZ, 0xc0, !UPT ;  /* 0x0000000f222f7892 */ /* 0x000fe4000f8ec0ff */
[----:B------:R-:W-:Y:S02]  /*0210*/  UIADD3 UR7, UPT, UPT, UR7, UR8, URZ ;  /* 0x0000000807077290 */ /* 0x000fe4000fffe0ff */
[----:B------:R-:W-:Y:S02]  /*0220*/  UIMAD.WIDE.U32 UR20, UR6, UR4, URZ ;  /* 0x00000004061472a5 */ /* 0x000fe4000f8e00ff */
[----:B------:R-:W-:Y:S02]  /*0230*/  UIMAD UR7, UR7, UR4, URZ ;  /* 0x00000004070772a4 */ /* 0x000fe4000f8e02ff */
[----:B------:R-:W-:-:S02]  /*0240*/  ULOP3.LUT UR46, UR34, 0x7, URZ, 0xc0, !UPT ;  /* 0x00000007222e7892 */ /* 0x000fc4000f8ec0ff */
[----:B------:R-:W-:Y:S02]  /*0250*/  UIMAD UR7, UR6, UR5, UR7 ;  /* 0x00000005060772a4 */ /* 0x000fe4000f8e0207 */
[----:B0-----:R-:W-:Y:S02]  /*0260*/  UIADD3 UR36, UP0, UPT, UR32, 0x20, URZ ;  /* 0x0000002020247890 */ /* 0x001fe4000ff1e0ff */
[----:B------:R-:W-:Y:S02]  /*0270*/  ULOP3.LUT UR37, UR34, 0xfffffff0, URZ, 0xc0, !UPT ;  /* 0xfffffff022257892 */ /* 0x000fe4000f8ec0ff */
[----:B------:R-:W-:Y:S02]  /*0280*/  ULOP3.LUT UR41, UR34, 0x3, URZ, 0xc0, !UPT ;  /* 0x0000000322297892 */ /* 0x000fe4000f8ec0ff */
[----:B------:R-:W-:Y:S02]  /*0290*/  USHF.L.U64.HI UR35, UR34, 0x2, UR35 ;  /* 0x0000000222237899 */ /* 0x000fe40008010223 */
[----:B------:R-:W-:Y:S01]  /*02a0*/  UIADD3 UR32, UPT, UPT, UR21, UR7, URZ ;  /* 0x0000000715207290 */ /* 0x000fe2000fffe0ff */
[----:B------:R-:W0:Y:S01]  /*02b0*/  LDCU.64 UR38, c[0x0][0x358] ;  /* 0x00006b00ff2677ac */ /* 0x000e220008000a00 */
[----:B------:R-:W-:-:S02]  /*02c0*/  USHF.L.U32 UR34, UR34, 0x2, URZ ;  /* 0x0000000222227899 */ /* 0x000fc400080006ff */
[----:B------:R-:W-:Y:S01]  /*02d0*/  UIADD3.X UR33, UPT, UPT, URZ, UR33, URZ, UP0, !UPT ;  /* 0x00000021ff217290 */ /* 0x000fe200087fe4ff */
[----:B------:R-:W-:Y:S01]  /*02e0*/  UMOV UR7, URZ ;  /* 0x000000ff00077c82 */ /* 0x000fe20008000000 */
[----:B------:R-:W-:-:S10]  /*02f0*/  UMOV UR6, URZ ;  /* 0x000000ff00067c82 */ /* 0x000fd40008000000 */
.L_x_28:
[----:B------:R-:W-:Y:S01]  /*0300*/  UMOV UR4, URZ ;  /* 0x000000ff00047c82 */ /* 0x000fe20008000000 */
[----:B0-234-:R-:W-:-:S05]  /*0310*/  UMOV UR5, URZ ;  /* 0x000000ff00057c82 */ /* 0x01dfca0008000000 */
.L_x_27:
[----:B------:R-:W1:Y:S02]  /*0320*/  LDCU UR8, c[0x0][0x3d4] ;  /* 0x00007a80ff0877ac */ /* 0x000e640008000800 */
[----:B-1----:R-:W-:-:S04]  /*0330*/  ULOP3.LUT UR8, UR5, UR8, URZ, 0xfc, !UPT ;  /* 0x0000000805087292 */ /* 0x002fc8000f8efcff */
[----:B------:R-:W-:-:S09]  /*0340*/  UISETP.NE.U32.AND UP0, UPT, UR8, URZ, UPT ;  /* 0x000000ff0800728c */ /* 0x000fd2000bf05070 */
[----:B0-234-:R-:W-:Y:S05]  /*0350*/  BRA.U UP0, `(.L_x_15) ;  /* 0x00000001005c7547 */ /* 0x01dfea000b800000 */
[----:B------:R-:W1:Y:S01]  /*0360*/  LDCU UR11, c[0x0][0x3d0] ;  /* 0x00007a00ff0b77ac */ /* 0x000e620008000800 */
[----:B------:R-:W-:Y:S01]  /*0370*/  UMOV UR8, URZ ;  /* 0x000000ff00087c82 */ /* 0x000fe20008000000 */
[----:B-1----:R-:W1:Y:S01]  /*0380*/  I2F.U32.RP R0, UR11 ;  /* 0x0000000b00007d06 */ /* 0x002e620008209000 */
[----:B------:R-:W-:-:S07]  /*0390*/  UISETP.NE.U32.AND UP2, UPT, UR11, URZ, UPT ;  /* 0x000000ff0b00728c */ /* 0x000fce000bf45070 */
[----:B-1----:R-:W1:Y:S02]  /*03a0*/  MUFU.RCP R0, R0 ;  /* 0x0000000000007308 */ /* 0x002e640000001000 */
[----:B-1----:R-:W-:-:S06]  /*03b0*/  VIADD R2, R0, 0xffffffe ;  /* 0x0ffffffe00027836 */ /* 0x002fcc0000000000 */
[----:B------:R-:W1:Y:S02]  /*03c0*/  F2I.FTZ.U32.TRUNC.NTZ R2, R2 ;  /* 0x0000000200027305 */ /* 0x000e64000021f000 */
[----:B-1----:R-:W-:-:S13]  /*03d0*/  R2UR UR9, R2 ;  /* 0x00000000020972ca */ /* 0x002fda00000e0000 */
        /* <DEDUP_REMOVED lines=15> */
.L_x_15:
[----:B------:R-:W-:Y:S01]  /*04d0*/  MOV R4, 0x520 ;  /* 0x0000052000047802 */ /* 0x000fe20000000f00 */
[----:B------:R-:W1:Y:S01]  /*04e0*/  LDCU.64 UR12, c[0x0][0x3d0] ;  /* 0x00007a00ff0c77ac */ /* 0x000e620008000a00 */
[----:B------:R-:W-:Y:S01]  /*04f0*/  UMOV UR8, UR4 ;  /* 0x0000000400087c82 */ /* 0x000fe20008000000 */
[----:B------:R-:W-:-:S05]  /*0500*/  UMOV UR9, UR5 ;  /* 0x0000000500097c82 */ /* 0x000fca0008000000 */
[----:B01----:R-:W-:Y:S05]  /*0510*/  CALL.REL.NOINC `($__internal_1_$__cuda_sm20_div_u64) ;  /* 0x0000001000dc7944 */ /* 0x003fea0003c00000 */
[----:B------:R-:W-:Y:S01]  /*0520*/  UMOV UR8, UR10 ;  /* 0x0000000a00087c82 */ /* 0x000fe20008000000 */
[----:B------:R-:W-:-:S05]  /*0530*/  UMOV UR9, UR11 ;  /* 0x0000000b00097c82 */ /* 0x000fca0008000000 */
.L_x_16:
[----:B------:R-:W1:Y:S01]  /*0540*/  LDCU.64 UR10, c[0x0][0x3b8] ;  /* 0x00007700ff0a77ac */ /* 0x000e620008000a00 */
[----:B------:R-:W1:Y:S01]  /*0550*/  LDCU.64 UR16, c[0x0][0x3c0] ;  /* 0x00007800ff1077ac */ /* 0x000e620008000a00 */
[----:B------:R-:W2:Y:S01]  /*0560*/  LDCU.64 UR14, c[0x0][0x398] ;  /* 0x00007300ff0e77ac */ /* 0x000ea20008000a00 */
[----:B-1----:R-:W-:Y:S02]  /*0570*/  UIMAD UR17, UR17, UR10, URZ ;  /* 0x0000000a111172a4 */ /* 0x002fe4000f8e02ff */
[----:B------:R-:W-:Y:S02]  /*0580*/  UIMAD.WIDE.U32 UR12, UR16, UR10, URZ ;  /* 0x0000000a100c72a5 */ /* 0x000fe4000f8e00ff */
[----:B------:R-:W-:Y:S02]  /*0590*/  UIMAD UR11, UR11, UR16, UR17 ;  /* 0x000000100b0b72a4 */ /* 0x000fe4000f8e0211 */
[----:B--2---:R-:W-:Y:S02]  /*05a0*/  UIMAD.WIDE.U32 UR22, UR7, UR14, UR4 ;  /* 0x0000000e071672a5 */ /* 0x004fe4000f8e0004 */
[----:B------:R-:W-:-:S04]  /*05b0*/  UIADD3 UR11, UPT, UPT, UR13, UR11, URZ ;  /* 0x0000000b0d0b7290 */ /* 0x000fc8000fffe0ff */
[----:B------:R-:W-:Y:S02]  /*05c0*/  UIMAD UR13, UR11, UR8, URZ ;  /* 0x000000080b0d72a4 */ /* 0x000fe4000f8e02ff */
[----:B------:R-:W-:Y:S02]  /*05d0*/  UIMAD.WIDE.U32 UR10, UR12, UR8, URZ ;  /* 0x000000080c0a72a5 */ /* 0x000fe4000f8e00ff */
[----:B------:R-:W-:Y:S02]  /*05e0*/  UIMAD UR8, UR6, UR14, URZ ;  /* 0x0000000e060872a4 */ /* 0x000fe4000f8e02ff */
[----:B------:R-:W-:Y:S02]  /*05f0*/  UIMAD UR13, UR9, UR12, UR13 ;  /* 0x0000000c090d72a4 */ /* 0x000fe4000f8e020d */
[----:B------:R-:W-:Y:S02]  /*0600*/  UIMAD UR8, UR7, UR15, UR8 ;  /* 0x0000000f070872a4 */ /* 0x000fe4000f8e0208 */
[----:B------:R-:W-:-:S02]  /*0610*/  UIADD3 UR11, UPT, UPT, UR11, UR13, URZ ;  /* 0x0000000d0b0b7290 */ /* 0x000fc4000fffe0ff */
[----:B------:R-:W-:Y:S02]  /*0620*/  UIADD3 UR40, UPT, UPT, UR23, UR8, URZ ;  /* 0x0000000817287290 */ /* 0x000fe4000fffe0ff */
[----:B------:R-:W-:Y:S01]  /*0630*/  UIMAD.WIDE.U32 UR24, UR7, UR20, UR10 ;  /* 0x00000014071872a5 */ /* 0x000fe2000f8e000a */
[----:B------:R-:W-:Y:S01]  /*0640*/  UMOV UR8, URZ ;  /* 0x000000ff00087c82 */ /* 0x000fe20008000000 */
[----:B------:R-:W-:-:S10]  /*0650*/  UMOV UR9, URZ ;  /* 0x000000ff00097c82 */ /* 0x000fd40008000000 */
.L_x_26:
        /* <DEDUP_REMOVED lines=27> */
.L_x_17:
[----:B------:R-:W-:Y:S01]  /*0810*/  MOV R4, 0x840 ;  /* 0x0000084000047802 */ /* 0x000fe20000000f00 */
[----:B------:R-:W1:Y:S06]  /*0820*/  LDCU.64 UR12, c[0x0][0x3d8] ;  /* 0x00007b00ff0c77ac */ /* 0x000e6c0008000a00 */
[----:B01----:R-:W-:Y:S05]  /*0830*/  CALL.REL.NOINC `($__internal_1_$__cuda_sm20_div_u64) ;  /* 0x0000001000147944 */ /* 0x003fea0003c00000 */
.L_x_18:
[----:B------:R-:W1:Y:S01]  /*0840*/  LDCU.64 UR12, c[0x0][0x3c0] ;  /* 0x00007800ff0c77ac */ /* 0x000e620008000a00 */
[----:B------:R-:W-:Y:S02]  /*0850*/  UIMAD UR14, UR32, UR7, URZ ;  /* 0x00000007200e72a4 */ /* 0x000fe4000f8e02ff */
[----:B------:R-:W-:Y:S02]  /*0860*/  UIADD3 UR15, UP1, UPT, UR46, -0x1, URZ ;  /* 0xffffffff2e0f7890 */ /* 0x000fe4000ff3e0ff */
[----:B------:R-:W-:Y:S01]  /*0870*/  UIMAD UR14, UR6, UR20, UR14 ;  /* 0x00000014060e72a4 */ /* 0x000fe2000f8e020e */
[----:B------:R-:W-:-:S03]  /*0880*/  UMOV UR26, UR24 ;  /* 0x00000018001a7c82 */ /* 0x000fc60008000000 */
[----:B------:R-:W-:Y:S02]  /*0890*/  UIADD3 UR27, UPT, UPT, UR25, UR14, URZ ;  /* 0x0000000e191b7290 */ /* 0x000fe4000fffe0ff */
[----:B------:R-:W-:Y:S02]  /*08a0*/  UIADD3 UR14, UP0, UPT, UR47, -0x1, URZ ;  /* 0xffffffff2f0e7890 */ /* 0x000fe4000ff1e0ff */
[----:B-1----:R-:W-:Y:S02]  /*08b0*/  UIMAD UR11, UR11, UR12, URZ ;  /* 0x0000000c0b0b72a4 */ /* 0x002fe4000f8e02ff */
[----:B------:R-:W-:Y:S02]  /*08c0*/  UIMAD.WIDE.U32 UR26, UR10, UR12, UR26 ;  /* 0x0000000c0a1a72a5 */ /* 0x000fe4000f8e001a */
[----:B------:R-:W-:Y:S02]  /*08d0*/  UIADD3.X UR12, UPT, UPT, URZ, -0x1, URZ, UP1, !UPT ;  /* 0xffffffffff0c7890 */ /* 0x000fe40008ffe4ff */
[----:B------:R-:W-:-:S02]  /*08e0*/  UIMAD UR11, UR10, UR13, UR11 ;  /* 0x0000000d0a0b72a4 */ /* 0x000fc4000f8e020b */
[----:B------:R-:W-:Y:S02]  /*08f0*/  UISETP.GE.U32.AND UP1, UPT, UR15, 0x3, UPT ;  /* 0x000000030f00788c */ /* 0x000fe4000bf26070 */
[----:B------:R-:W-:Y:S02]  /*0900*/  UIADD3.X UR10, UPT, UPT, URZ, -0x1, URZ, UP0, !UPT ;  /* 0xffffffffff0a7890 */ /* 0x000fe400087fe4ff */
[----:B------:R-:W-:Y:S02]  /*0910*/  UISETP.GE.U32.AND UP2, UPT, UR14, 0x7, UPT ;  /* 0x000000070e00788c */ /* 0x000fe4000bf46070 */
[----:B------:R-:W-:Y:S02]  /*0920*/  UISETP.GE.U32.AND.EX UP1, UPT, UR12, URZ, UPT, UP1 ;  /* 0x000000ff0c00728c */ /* 0x000fe4000bf26110 */
[----:B------:R-:W-:Y:S02]  /*0930*/  UISETP.GE.U32.AND.EX UP2, UPT, UR10, URZ, UPT, UP2 ;  /* 0x000000ff0a00728c */ /* 0x000fe4000bf46120 */
[----:B------:R-:W-:Y:S01]  /*0940*/  UIADD3 UR49, UPT, UPT, UR27, UR11, URZ ;  /* 0x0000000b1b317290 */ /* 0x000fe2000fffe0ff */
[----:B------:R-:W-:Y:S01]  /*0950*/  UMOV UR13, URZ ;  /* 0x000000ff000d7c82 */ /* 0x000fe20008000000 */
[----:B------:R-:W-:-:S10]  /*0960*/  UMOV UR12, URZ ;  /* 0x000000ff000c7c82 */ /* 0x000fd40008000000 */
.L_x_25:
[----:B-1----:R-:W1:Y:S01]  /*0970*/  LDCU.64 UR14, c[0x0][0x3a0] ;  /* 0x00007400ff0e77ac */ /* 0x002e620008000a00 */
[----:B--2---:R-:W2:Y:S01]  /*0980*/  LDCU.64 UR16, c[0x0][0x3c0] ;  /* 0x00007800ff1077ac */ /* 0x004ea20008000a00 */
[----:B------:R-:W-:-:S04]  /*0990*/  UIADD3 UR10, UP0, UPT, UR13, UR22, URZ ;  /* 0x000000160d0a7290 */ /* 0x000fc8000ff1e0ff */
[----:B------:R-:W-:Y:S02]  /*09a0*/  UIADD3.X UR11, UPT, UPT, UR12, UR40, URZ, UP0, !UPT ;  /* 0x000000280c0b7290 */ /* 0x000fe400087fe4ff */
[----:B------:R-:W-:Y:S02]  /*09b0*/  UIADD3 UR53, UP0, UPT, UR13, UR26, URZ ;  /* 0x0000001a0d357290 */ /* 0x000fe4000ff1e0ff */
[----:B------:R-:W-:Y:S02]  /*09c0*/  UIADD3 UR13, UP3, UPT, UR13, 0x1, URZ ;  /* 0x000000010d0d7890 */ /* 0x000fe4000ff7e0ff */
[----:B-1----:R-:W-:Y:S02]  /*09d0*/  UIMAD UR11, UR11, UR14, URZ ;  /* 0x0000000e0b0b72a4 */ /* 0x002fe4000f8e02ff */
[----:B------:R-:W-:Y:S02]  /*09e0*/  UIMAD.WIDE.U32 UR44, UR10, UR14, UR8 ;  /* 0x0000000e0a2c72a5 */ /* 0x000fe4000f8e0008 */
[----:B------:R-:W-:-:S02]  /*09f0*/  UIMAD UR11, UR10, UR15, UR11 ;  /* 0x0000000f0a0b72a4 */ /* 0x000fc4000f8e020b */
[----:B------:R-:W-:Y:S02]  /*0a00*/  UIADD3.X UR52, UPT, UPT, UR12, UR49, URZ, UP0, !UPT ;  /* 0x000000310c347290 */ /* 0x000fe400087fe4ff */
[----:B------:R-:W-:Y:S02]  /*0a10*/  UIADD3.X UR12, UPT, UPT, URZ, UR12, URZ, UP3, !UPT ;  /* 0x0000000cff0c7290 */ /* 0x000fe40009ffe4ff */
[----:B--2---:R-:W-:Y:S02]  /*0a20*/  UISETP.NE.U32.AND UP0, UPT, UR13, UR16, UPT ;  /* 0x000000100d00728c */ /* 0x004fe4000bf05070 */
[----:B------:R-:W-:Y:S02]  /*0a30*/  UIADD3 UR48, UPT, UPT, UR45, UR11, URZ ;  /* 0x0000000b2d307290 */ /* 0x000fe4000fffe0ff */
[----:B------:R-:W-:Y:S01]  /*0a40*/  UISETP.NE.AND.EX UP0, UPT, UR12, UR17, UPT, UP0 ;  /* 0x000000110c00728c */ /* 0x000fe2000bf05300 */
[----:B------:R-:W-:Y:S01]  /*0a50*/  UMOV UR10, URZ ;  /* 0x000000ff000a7c82 */ /* 0x000fe20008000000 */
[----:B0--34-:R-:W-:-:S09]  /*0a60*/  UMOV UR11, URZ ;  /* 0x000000ff000b7c82 */ /* 0x019fd20008000000 */
.L_x_24:
[----:B-1----:R-:W1:Y:S01]  /*0a70*/  LDCU.64 UR30, c[0x0][0x3a8] ;  /* 0x00007500ff1e77ac */ /* 0x002e620008000a00 */
[----:B--2---:R-:W2:Y:S01]  /*0a80*/  LDCU.64 UR16, c[0x0][0x3c8] ;  /* 0x00007900ff1077ac */ /* 0x004ea20008000a00 */
[----:B------:R-:W-:Y:S02]  /*0a90*/  UIADD3 UR51, UP4, UPT, UR10, UR44, URZ ;  /* 0x0000002c0a337290 */ /* 0x000fe4000ff9e0ff */
[----:B------:R-:W-:Y:S01]  /*0aa0*/  UMOV UR14, UR10 ;  /* 0x0000000a000e7c82 */ /* 0x000fe20008000000 */
[----:B------:R-:W-:Y:S01]  /*0ab0*/  UMOV UR15, UR11 ;  /* 0x0000000b000f7c82 */ /* 0x000fe20008000000 */
[----:B------:R-:W-:Y:S02]  /*0ac0*/  UIADD3.X UR54, UPT, UPT, UR11, UR48, URZ, UP4, !UPT ;  /* 0x000000300b367290 */ /* 0x000fe4000a7fe4ff */
[----:B------:R-:W-:Y:S02]  /*0ad0*/  UIADD3 UR10, UP4, UPT, UR10, 0x1, URZ ;  /* 0x000000010a0a7890 */ /* 0x000fe4000ff9e0ff */
[----:B-1----:R-:W-:-:S02]  /*0ae0*/  UISETP.GE.U32.AND UP3, UPT, UR30, 0x10, UPT ;  /* 0x000000101e00788c */ /* 0x002fc4000bf66070 */
        /* <DEDUP_REMOVED lines=10> */
[----:B0--34-:R-:W-:Y:S08]  /*0b90*/  BRA.U !UP4, `(.L_x_19) ;  /* 0x000000050c187547 */ /* 0x019ff0000b800000 */
[----:B------:R-:W1:Y:S01]  /*0ba0*/  LDCU UR56, c[0x0][0x3ac] ;  /* 0x00007580ff3877ac */ /* 0x000e620008000800 */
[----:B------:R-:W-:Y:S01]  /*0bb0*/  UMOV UR14, UR36 ;  /* 0x00000024000e7c82 */ /* 0x000fe20008000000 */
[----:B------:R-:W-:Y:S01]  /*0bc0*/  UMOV UR15, UR33 ;  /* 0x00000021000f7c82 */ /* 0x000fe20008000000 */
[----:B------:R-:W-:Y:S02]  /*0bd0*/  UIMAD UR18, UR35, UR51, URZ ;  /* 0x00000033231272a4 */ /* 0x000fe4000f8e02ff */
[----:B------:R-:W-:Y:S02]  /*0be0*/  UIMAD.WIDE.U32 UR14, UR51, UR34, UR14 ;  /* 0x00000022330e72a5 */ /* 0x000fe4000f8e000e */
[----:B------:R-:W-:Y:S01]  /*0bf0*/  UIMAD UR18, UR54, UR34, UR18 ;  /* 0x00000022361272a4 */ /* 0x000fe2000f8e0212 */
[----:B------:R-:W2:Y:S03]  /*0c00*/  LDCU.64 UR16, c[0x0][0x388] ;  /* 0x00007100ff1077ac */ /* 0x000ea60008000a00 */
[----:B------:R-:W-:Y:S01]  /*0c10*/  IMAD.U32 R2, RZ, RZ, UR14 ;  /* 0x0000000eff027e24 */ /* 0x000fe2000f8e00ff */
[----:B------:R-:W-:-:S02]  /*0c20*/  UIADD3 UR14, UPT, UPT, UR15, UR18, URZ ;  /* 0x000000120f0e7290 */ /* 0x000fc4000fffe0ff */
[----:B------:R-:W-:Y:S01]  /*0c30*/  IMAD.U32 R3, RZ, RZ, UR15 ;  /* 0x0000000fff037e24 */ /* 0x000fe2000f8e00ff */
[----:B------:R-:W-:Y:S01]  /*0c40*/  UMOV UR19, URZ ;  /* 0x000000ff00137c82 */ /* 0x000fe20008000000 */
[----:B------:R-:W-:Y:S01]  /*0c50*/  MOV R0, R2 ;  /* 0x0000000200007202 */ /* 0x000fe20000000f00 */
[----:B------:R-:W-:Y:S01]  /*0c60*/  UMOV UR18, URZ ;  /* 0x000000ff00127c82 */ /* 0x000fe20008000000 */
[----:B------:R-:W-:Y:S01]  /*0c70*/  UMOV UR42, UR37 ;  /* 0x00000025002a7c82 */ /* 0x000fe20008000000 */
[----:B------:R-:W-:Y:S01]  /*0c80*/  IMAD.U32 R3, RZ, RZ, UR14 ;  /* 0x0000000eff037e24 */ /* 0x000fe2000f8e00ff */
[----:B-1----:R-:W-:-:S06]  /*0c90*/  UMOV UR43, UR56 ;  /* 0x00000038002b7c82 */ /* 0x002fcc0008000000 */
.L_x_20:
[----:B------:R-:W-:-:S05]  /*0ca0*/  IMAD.MOV.U32 R2, RZ, RZ, R0 ;  /* 0x000000ffff027224 */ /* 0x000fca00078e0000 */
[----:B0---4-:R-:W3:Y:S01]  /*0cb0*/  LDG.E R7, desc[UR38][R2.64+-0x20] ;  /* 0xffffe02602077981 */ /* 0x011ee2000c1e1900 */
[----:B------:R-:W-:Y:S01]  /*0cc0*/  UIMAD UR55, UR50, UR30, URZ ;  /* 0x0000001e323772a4 */ /* 0x000fe2000f8e02ff */
[----:B------:R-:W-:Y:S01]  /*0cd0*/  UMOV UR14, UR18 ;  /* 0x00000012000e7c82 */ /* 0x000fe20008000000 */
[----:B------:R-:W-:Y:S02]  /*0ce0*/  UMOV UR15, UR19 ;  /* 0x00000013000f7c82 */ /* 0x000fe40008000000 */
[----:B------:R-:W-:Y:S02]  /*0cf0*/  UIMAD UR55, UR28, UR31, UR55 ;  /* 0x0000001f1c3772a4 */ /* 0x000fe4000f8e0237 */
[----:B------:R-:W-:-:S04]  /*0d00*/  UIMAD.WIDE.U32 UR14, UR28, UR30, UR14 ;  /* 0x0000001e1c0e72a5 */ /* 0x000fc8000f8e000e */
[----:B------:R-:W-:Y:S02]  /*0d10*/  UIADD3 UR15, UPT, UPT, UR15, UR55, URZ ;  /* 0x000000370f0f7290 */ /* 0x000fe4000fffe0ff */
[----:B--2---:R-:W-:-:S04]  /*0d20*/  ULEA UR55, UP4, UR14, UR16, 0x2 ;  /* 0x000000100e377291 */ /* 0x004fc8000f8810ff */
[----:B------:R-:W-:Y:S02]  /*0d30*/  ULEA.HI.X UR15, UR14, UR17, UR15, 0x2, UP4 ;  /* 0x000000110e0f7291 */ /* 0x000fe4000a0f140f */
[----:B------:R-:W-:-:S04]  /*0d40*/  IMAD.U32 R4, RZ, RZ, UR55 ;  /* 0x00000037ff047e24 */ /* 0x000fc8000f8e00ff */
[----:B------:R-:W-:-:S05]  /*0d50*/  IMAD.U32 R5, RZ, RZ, UR15 ;  /* 0x0000000fff057e24 */ /* 0x000fca000f8e00ff */
[----:B---3--:R0:W-:Y:S04]  /*0d60*/  STG.E desc[UR38][R4.64], R7 ;  /* 0x0000000704007986 */ /* 0x0081e8000c101926 */
[----:B------:R-:W2:Y:S04]  /*0d70*/  LDG.E R9, desc[UR38][R2.64+-0x1c] ;  /* 0xffffe42602097981 */ /* 0x000ea8000c1e1900 */
[----:B--2---:R1:W-:Y:S04]  /*0d80*/  STG.E desc[UR38][R4.64+0x4], R9 ;  /* 0x0000040904007986 */ /* 0x0043e8000c101926 */
[----:B------:R-:W2:Y:S04]  /*0d90*/  LDG.E R11, desc[UR38][R2.64+-0x18] ;  /* 0xffffe826020b7981 */ /* 0x000ea8000c1e1900 */
[----:B--2---:R2:W-:Y:S04]  /*0da0*/  STG.E desc[UR38][R4.64+0x8], R11 ;  /* 0x0000080b04007986 */ /* 0x0045e8000c101926 */
[----:B------:R-:W3:Y:S04]  /*0db0*/  LDG.E R13, desc[UR38][R2.64+-0x14] ;  /* 0xffffec26020d7981 */ /* 0x000ee8000c1e1900 */
[----:B---3--:R3:W-:Y:S04]  /*0dc0*/  STG.E desc[UR38][R4.64+0xc], R13 ;  /* 0x00000c0d04007986 */ /* 0x0087e8000c101926 */
[----:B------:R-:W4:Y:S04]  /*0dd0*/  LDG.E R15, desc[UR38][R2.64+-0x10] ;  /* 0xfffff026020f7981 */ /* 0x000f28000c1e1900 */
[----:B----4-:R4:W-:Y:S04]  /*0de0*/  STG.E desc[UR38][R4.64+0x10], R15 ;  /* 0x0000100f04007986 */ /* 0x0109e8000c101926 */
[----:B------:R-:W5:Y:S04]  /*0df0*/  LDG.E R17, desc[UR38][R2.64+-0xc] ;  /* 0xfffff42602117981 */ /* 0x000f68000c1e1900 */
[----:B-----5:R5:W-:Y:S04]  /*0e00*/  STG.E desc[UR38][R4.64+0x14], R17 ;  /* 0x0000141104007986 */ /* 0x020be8000c101926 */
[----:B0-----:R-:W2:Y:S04]  /*0e10*/  LDG.E R7, desc[UR38][R2.64+-0x8] ;  /* 0xfffff82602077981 */ /* 0x001ea8000c1e1900 */
[----:B--2---:R0:W-:Y:S04]  /*0e20*/  STG.E desc[UR38][R4.64+0x18], R7 ;  /* 0x0000180704007986 */ /* 0x0041e8000c101926 */
[----:B-1----:R-:W2:Y:S04]  /*0e30*/  LDG.E R9, desc[UR38][R2.64+-0x4] ;  /* 0xfffffc2602097981 */ /* 0x002ea8000c1e1900 */
[----:B--2---:R1:W-:Y:S04]  /*0e40*/  STG.E desc[UR38][R4.64+0x1c], R9 ;  /* 0x00001c0904007986 */ /* 0x0043e8000c101926 */
[----:B------:R-:W2:Y:S04]  /*0e50*/  LDG.E R11, desc[UR38][R2.64] ;  /* 0x00000026020b7981 */ /* 0x000ea8000c1e1900 */
[----:B--2---:R2:W-:Y:S04]  /*0e60*/  STG.E desc[UR38][R4.64+0x20], R11 ;  /* 0x0000200b04007986 */ /* 0x0045e8000c101926 */
[----:B---3--:R-:W3:Y:S04]  /*0e70*/  LDG.E R13, desc[UR38][R2.64+0x4] ;  /* 0x00000426020d7981 */ /* 0x008ee8000c1e1900 */
[----:B---3--:R3:W-:Y:S04]  /*0e80*/  STG.E desc[UR38][R4.64+0x24], R13 ;  /* 0x0000240d04007986 */ /* 0x0087e8000c101926 */
[----:B----4-:R-:W4:Y:S04]  /*0e90*/  LDG.E R15, desc[UR38][R2.64+0x8] ;  /* 0x00000826020f7981 */ /* 0x010f28000c1e1900 */
[----:B----4-:R4:W-:Y:S04]  /*0ea0*/  STG.E desc[UR38][R4.64+0x28], R15 ;  /* 0x0000280f04007986 */ /* 0x0109e8000c101926 */
[----:B-----5:R-:W5:Y:S04]  /*0eb0*/  LDG.E R17, desc[UR38][R2.64+0xc] ;  /* 0x00000c2602117981 */ /* 0x020f68000c1e1900 */
[----:B-----5:R4:W-:Y:S04]  /*0ec0*/  STG.E desc[UR38][R4.64+0x2c], R17 ;  /* 0x00002c1104007986 */ /* 0x0209e8000c101926 */
[----:B0-----:R-:W5:Y:S04]  /*0ed0*/  LDG.E R7, desc[UR38][R2.64+0x10] ;  /* 0x0000102602077981 */ /* 0x001f68000c1e1900 */
[----:B-----5:R4:W-:Y:S04]  /*0ee0*/  STG.E desc[UR38][R4.64+0x30], R7 ;  /* 0x0000300704007986 */ /* 0x0209e8000c101926 */
[----:B-1----:R-:W5:Y:S04]  /*0ef0*/  LDG.E R9, desc[UR38][R2.64+0x14] ;  /* 0x0000142602097981 */ /* 0x002f68000c1e1900 */
[----:B-----5:R4:W-:Y:S04]  /*0f00*/  STG.E desc[UR38][R4.64+0x34], R9 ;  /* 0x0000340904007986 */ /* 0x0209e8000c101926 */
[----:B--2---:R-:W2:Y:S04]  /*0f10*/  LDG.E R11, desc[UR38][R2.64+0x18] ;  /* 0x00001826020b7981 */ /* 0x004ea8000c1e1900 */
[----:B--2---:R4:W-:Y:S04]  /*0f20*/  STG.E desc[UR38][R4.64+0x38], R11 ;  /* 0x0000380b04007986 */ /* 0x0049e8000c101926 */
[----:B---3--:R0:W2:Y:S01]  /*0f30*/  LDG.E R13, desc[UR38][R2.64+0x1c] ;  /* 0x00001c26020d7981 */ /* 0x0080a2000c1e1900 */
[----:B------:R-:W-:Y:S01]  /*0f40*/  UIADD3 UR42, UP4, UPT, UR42, -0x10, URZ ;  /* 0xfffffff02a2a7890 */ /* 0x000fe2000ff9e0ff */
[----:B------:R-:W-:Y:S01]  /*0f50*/  IADD3 R0, P0, PT, R2, 0x40, RZ ;  /* 0x0000004002007810 */ /* 0x000fe20007f1e0ff */
[----:B------:R-:W-:-:S02]  /*0f60*/  UIADD3 UR18, UP5, UPT, UR18, 0x10, URZ ;  /* 0x0000001012127890 */ /* 0x000fc4000ffbe0ff */
[----:B------:R-:W-:Y:S02]  /*0f70*/  UIADD3.X UR43, UPT, UPT, UR43, -0x1, URZ, UP4, !UPT ;  /* 0xffffffff2b2b7890 */ /* 0x000fe4000a7fe4ff */
[----:B------:R-:W-:Y:S02]  /*0f80*/  UISETP.NE.U32.AND UP4, UPT, UR42, URZ, UPT ;  /* 0x000000ff2a00728c */ /* 0x000fe4000bf85070 */
[----:B------:R-:W-:Y:S01]  /*0f90*/  UIADD3.X UR19, UPT, UPT, URZ, UR19, URZ, UP5, !UPT ;  /* 0x00000013ff137290 */ /* 0x000fe2000affe4ff */
[----:B0-----:R-:W-:Y:S01]  /*0fa0*/  IADD3.X R3, PT, PT, RZ, R3, RZ, P0, !PT ;  /* 0x00000003ff037210 */ /* 0x001fe200007fe4ff */
[----:B------:R-:W-:Y:S01]  /*0fb0*/  UISETP.NE.AND.EX UP4, UPT, UR43, URZ, UPT, UP4 ;  /* 0x000000ff2b00728c */ /* 0x000fe2000bf85340 */
[----:B--2---:R4:W-:Y:S08]  /*0fc0*/  STG.E desc[UR38][R4.64+0x3c], R13 ;  /* 0x00003c0d04007986 */ /* 0x0049f0000c101926 */
[----:B------:R-:W-:Y:S05]  /*0fd0*/  BRA.U UP4, `(.L_x_20) ;  /* 0xfffffffd04307547 */ /* 0x000fea000b83ffff */
[----:B------:R-:W-:Y:S01]  /*0fe0*/  UMOV UR14, UR37 ;  /* 0x00000025000e7c82 */ /* 0x000fe20008000000 */
[----:B------:R-:W-:-:S05]  /*0ff0*/  UMOV UR15, UR56 ;  /* 0x00000038000f7c82 */ /* 0x000fca0008000000 */
.L_x_19:
[----:B------:R-:W-:-:S04]  /*1000*/  UISETP.NE.U32.AND UP4, UPT, UR47, URZ, UPT ;  /* 0x000000ff2f00728c */ /* 0x000fc8000bf85070 */
[----:B------:R-:W-:-:S09]  /*1010*/  UISETP.NE.AND.EX UP4, UPT, URZ, URZ, UPT, UP4 ;  /* 0x000000ffff00728c */ /* 0x000fd2000bf85340 */
[----:B------:R-:W-:Y:S05]  /*1020*/  BRA.U !UP4, `(.L_x_21) ;  /* 0x000000050c9c7547 */ /* 0x000fea000b800000 */
[----:B------:R-:W-:-:S04]  /*1030*/  UISETP.NE.U32.AND UP4, UPT, UR46, URZ, UPT ;  /* 0x000000ff2e00728c */ /* 0x000fc8000bf85070 */
[----:B------:R-:W-:Y:S01]  /*1040*/  UISETP.NE.AND.EX UP4, UPT, URZ, URZ, UPT, UP4 ;  /* 0x000000ffff00728c */ /* 0x000fe2000bf85340 */
[----:B------:R-:W-:Y:S10]  /*1050*/  BRA.U !UP2, `(.L_x_22) ;  /* 0x000000010a8c7547 */ /* 0x000ff4000b800000 */
[----:B------:R-:W1:Y:S01]  /*1060*/  LDCU.128 UR16, c[0x0][0x380] ;  /* 0x00007000ff1077ac */ /* 0x000e620008000c00 */
[----:B------:R-:W-:Y:S02]  /*1070*/  UIMAD UR55, UR54, UR30, URZ ;  /* 0x0000001e363772a4 */ /* 0x000fe4000f8e02ff */
[----:B------:R-:W-:Y:S02]  /*1080*/  UIMAD.WIDE.U32 UR42, UR51, UR30, UR14 ;  /* 0x0000001e332a72a5 */ /* 0x000fe4000f8e000e */
[----:B------:R-:W-:Y:S02]  /*1090*/  UIMAD UR55, UR51, UR31, UR55 ;  /* 0x0000001f333772a4 */ /* 0x000fe4000f8e0237 */
[----:B-1----:R-:W-:Y:S02]  /*10a0*/  ULEA UR56, UP5, UR42, UR16, 0x2 ;  /* 0x000000102a387291 */ /* 0x002fe4000f8a10ff */
[----:B------:R-:W-:-:S04]  /*10b0*/  UIADD3 UR16, UPT, UPT, UR43, UR55, URZ ;  /* 0x000000372b107290 */ /* 0x000fc8000fffe0ff */
[----:B------:R-:W-:Y:S01]  /*10c0*/  ULEA.HI.X UR16, UR42, UR17, UR16, 0x2, UP5 ;  /* 0x000000112a107291 */ /* 0x000fe2000a8f1410 */
[----:B------:R-:W-:-:S05]  /*10d0*/  IMAD.U32 R2, RZ, RZ, UR56 ;  /* 0x00000038ff027e24 */ /* 0x000fca000f8e00ff */
[----:B------:R-:W-:-:S05]  /*10e0*/  IMAD.U32 R3, RZ, RZ, UR16 ;  /* 0x00000010ff037e24 */ /* 0x000fca000f8e00ff */
[----:B0---4-:R-:W2:Y:S01]  /*10f0*/  LDG.E R7, desc[UR38][R2.64] ;  /* 0x0000002602077981 */ /* 0x011ea2000c1e1900 */
[----:B------:R-:W-:Y:S02]  /*1100*/  UIMAD UR42, UR50, UR30, URZ ;  /* 0x0000001e322a72a4 */ /* 0x000fe4000f8e02ff */
[----:B------:R-:W-:Y:S02]  /*1110*/  UIMAD.WIDE.U32 UR16, UR28, UR30, UR14 ;  /* 0x0000001e1c1072a5 */ /* 0x000fe4000f8e000e */
[----:B------:R-:W-:Y:S02]  /*1120*/  UIMAD UR42, UR28, UR31, UR42 ;  /* 0x0000001f1c2a72a4 */ /* 0x000fe4000f8e022a */
[----:B------:R-:W-:Y:S02]  /*1130*/  ULEA UR18, UP5, UR16, UR18, 0x2 ;  /* 0x0000001210127291 */ /* 0x000fe4000f8a10ff */
[----:B------:R-:W-:-:S04]  /*1140*/  UIADD3 UR17, UPT, UPT, UR42, UR17, URZ ;  /* 0x000000112a117290 */ /* 0x000fc8000fffe0ff */
[----:B------:R-:W-:Y:S01]  /*1150*/  ULEA.HI.X UR17, UR16, UR19, UR17, 0x2, UP5 ;  /* 0x0000001310117291 */ /* 0x000fe2000a8f1411 */
[----:B------:R-:W-:-:S05]  /*1160*/  IMAD.U32 R4, RZ, RZ, UR18 ;  /* 0x00000012ff047e24 */ /* 0x000fca000f8e00ff */
[----:B------:R-:W-:-:S05]  /*1170*/  IMAD.U32 R5, RZ, RZ, UR17 ;  /* 0x00000011ff057e24 */ /* 0x000fca000f8e00ff */
[----:B--2---:R0:W-:Y:S04]  /*1180*/  STG.E desc[UR38][R4.64], R7 ;  /* 0x0000000704007986 */ /* 0x0041e8000c101926 */
[----:B------:R-:W2:Y:S04]  /*1190*/  LDG.E R9, desc[UR38][R2.64+0x4] ;  /* 0x0000042602097981 */ /* 0x000ea8000c1e1900 */
[----:B--2---:R1:W-:Y:S04]  /*11a0*/  STG.E desc[UR38][R4.64+0x4], R9 ;  /* 0x0000040904007986 */ /* 0x0043e8000c101926 */
[----:B------:R-:W2:Y:S04]  /*11b0*/  LDG.E R11, desc[UR38][R2.64+0x8] ;  /* 0x00000826020b7981 */ /* 0x000ea8000c1e1900 */
[----:B--2---:R2:W-:Y:S04]  /*11c0*/  STG.E desc[UR38][R4.64+0x8], R11 ;  /* 0x0000080b04007986 */ /* 0x0045e8000c101926 */
[----:B------:R-:W3:Y:S04]  /*11d0*/  LDG.E R13, desc[UR38][R2.64+0xc] ;  /* 0x00000c26020d7981 */ /* 0x000ee8000c1e1900 */
[----:B---3--:R2:W-:Y:S04]  /*11e0*/  STG.E desc[UR38][R4.64+0xc], R13 ;  /* 0x00000c0d04007986 */ /* 0x0085e8000c101926 */
[----:B------:R-:W3:Y:S04]  /*11f0*/  LDG.E R15, desc[UR38][R2.64+0x10] ;  /* 0x00001026020f7981 */ /* 0x000ee8000c1e1900 */
[----:B---3--:R2:W-:Y:S04]  /*1200*/  STG.E desc[UR38][R4.64+0x10], R15 ;  /* 0x0000100f04007986 */ /* 0x0085e8000c101926 */
[----:B------:R-:W3:Y:S04]  /*1210*/  LDG.E R17, desc[UR38][R2.64+0x14] ;  /* 0x0000142602117981 */ /* 0x000ee8000c1e1900 */
[----:B---3--:R2:W-:Y:S04]  /*1220*/  STG.E desc[UR38][R4.64+0x14], R17 ;  /* 0x0000141104007986 */ /* 0x0085e8000c101926 */
[----:B0-----:R-:W3:Y:S04]  /*1230*/  LDG.E R7, desc[UR38][R2.64+0x18] ;  /* 0x0000182602077981 */ /* 0x001ee8000c1e1900 */
[----:B---3--:R2:W-:Y:S04]  /*1240*/  STG.E desc[UR38][R4.64+0x18], R7 ;  /* 0x0000180704007986 */ /* 0x0085e8000c101926 */
[----:B-1----:R-:W3:Y:S01]  /*1250*/  LDG.E R9, desc[UR38][R2.64+0x1c] ;  /* 0x00001c2602097981 */ /* 0x002ee2000c1e1900 */
[----:B------:R-:W-:-:S04]  /*1260*/  UIADD3 UR14, UP5, UPT, UR14, 0x8, URZ ;  /* 0x000000080e0e7890 */ /* 0x000fc8000ffbe0ff */
[----:B------:R-:W-:Y:S01]  /*1270*/  UIADD3.X UR15, UPT, UPT, URZ, UR15, URZ, UP5, !UPT ;  /* 0x0000000fff0f7290 */ /* 0x000fe2000affe4ff */
[----:B---3--:R2:W-:Y:S11]  /*1280*/  STG.E desc[UR38][R4.64+0x1c], R9 ;  /* 0x00001c0904007986 */ /* 0x0085f6000c101926 */
.L_x_22:
[----:B------:R-:W-:Y:S05]  /*1290*/  BRA.U !UP4, `(.L_x_21) ;  /* 0x000000050c007547 */ /* 0x000fea000b800000 */
[----:B------:R-:W-:-:S04]  /*12a0*/  UISETP.NE.U32.AND UP4, UPT, UR41, URZ, UPT ;  /* 0x000000ff2900728c */ /* 0x000fc8000bf85070 */
[----:B------:R-:W-:Y:S01]  /*12b0*/  UISETP.NE.AND.EX UP4, UPT, URZ, URZ, UPT, UP4 ;  /* 0x000000ffff00728c */ /* 0x000fe2000bf85340 */
[----:B------:R-:W-:Y:S10]  /*12c0*/  BRA.U !UP1, `(.L_x_23) ;  /* 0x00000001096c7547 */ /* 0x000ff4000b800000 */
[----:B------:R-:W1:Y:S01]  /*12d0*/  LDCU.128 UR16, c[0x0][0x380] ;  /* 0x00007000ff1077ac */ /* 0x000e620008000c00 */
[----:B------:R-:W-:Y:S02]  /*12e0*/  UIMAD UR55, UR54, UR30, URZ ;  /* 0x0000001e363772a4 */ /* 0x000fe4000f8e02ff */
[----:B------:R-:W-:Y:S02]  /*12f0*/  UIMAD.WIDE.U32 UR42, UR51, UR30, UR14 ;  /* 0x0000001e332a72a5 */ /* 0x000fe4000f8e000e */
[----:B------:R-:W-:-:S04]  /*1300*/  UIMAD UR55, UR51, UR31, UR55 ;  /* 0x0000001f333772a4 */ /* 0x000fc8000f8e0237 */
[----:B------:R-:W-:Y:S02]  /*1310*/  UIADD3 UR55, UPT, UPT, UR43, UR55, URZ ;  /* 0x000000372b377290 */ /* 0x000fe4000fffe0ff */
[----:B-1----:R-:W-:-:S04]  /*1320*/  ULEA UR16, UP5, UR42, UR16, 0x2 ;  /* 0x000000102a107291 */ /* 0x002fc8000f8a10ff */
[----:B------:R-:W-:Y:S02]  /*1330*/  ULEA.HI.X UR17, UR42, UR17, UR55, 0x2, UP5 ;  /* 0x000000112a117291 */ /* 0x000fe4000a8f1437 */
[----:B------:R-:W-:-:S04]  /*1340*/  MOV R2, UR16 ;  /* 0x0000001000027c02 */ /* 0x000fc80008000f00 */
[----:B------:R-:W-:-:S05]  /*1350*/  IMAD.U32 R3, RZ, RZ, UR17 ;  /* 0x00000011ff037e24 */ /* 0x000fca000f8e00ff */
[----:B0-2-4-:R-:W2:Y:S01]  /*1360*/  LDG.E R7, desc[UR38][R2.64] ;  /* 0x0000002602077981 */ /* 0x015ea2000c1e1900 */
        /* <DEDUP_REMOVED lines=13> */
[----:B------:R-:W2:Y:S01]  /*1440*/  LDG.E R13, desc[UR38][R2.64+0xc] ;  /* 0x00000c26020d7981 */ /* 0x000ea2000c1e1900 */
[----:B------:R-:W-:-:S04]  /*1450*/  UIADD3 UR14, UP5, UPT, UR14, 0x4, URZ ;  /* 0x000000040e0e7890 */ /* 0x000fc8000ffbe0ff */
[----:B------:R-:W-:Y:S01]  /*1460*/  UIADD3.X UR15, UPT, UPT, URZ, UR15, URZ, UP5, !UPT ;  /* 0x0000000fff0f7290 */ /* 0x000fe2000affe4ff */
[----:B--2---:R1:W-:Y:S11]  /*1470*/  STG.E desc[UR38][R4.64+0xc], R13 ;  /* 0x00000c0d04007986 */ /* 0x0043f6000c101926 */
.L_x_23:
[----:B------:R-:W-:Y:S05]  /*1480*/  BRA.U !UP4, `(.L_x_21) ;  /* 0x000000010c847547 */ /* 0x000fea000b800000 */
[----:B------:R-:W3:Y:S01]  /*1490*/  LDCU.128 UR16, c[0x0][0x380] ;  /* 0x00007000ff1077ac */ /* 0x000ee20008000c00 */
[----:B------:R-:W-:Y:S02]  /*14a0*/  UIMAD UR54, UR54, UR30, URZ ;  /* 0x0000001e363672a4 */ /* 0x000fe4000f8e02ff */
[----:B------:R-:W-:Y:S02]  /*14b0*/  UIMAD.WIDE.U32 UR42, UR51, UR30, UR14 ;  /* 0x0000001e332a72a5 */ /* 0x000fe4000f8e000e */
[----:B------:R-:W-:-:S04]  /*14c0*/  UIMAD UR29, UR51, UR31, UR54 ;  /* 0x0000001f331d72a4 */ /* 0x000fc8000f8e0236 */
[----:B------:R-:W-:Y:S02]  /*14d0*/  UIADD3 UR29, UPT, UPT, UR29, UR43, URZ ;  /* 0x0000002b1d1d7290 */ /* 0x000fe4000fffe0ff */
[----:B---3--:R-:W-:-:S04]  /*14e0*/  ULEA UR16, UP4, UR42, UR16, 0x2 ;  /* 0x000000102a107291 */ /* 0x008fc8000f8810ff */
[----:B------:R-:W-:Y:S02]  /*14f0*/  ULEA.HI.X UR17, UR42, UR17, UR29, 0x2, UP4 ;  /* 0x000000112a117291 */ /* 0x000fe4000a0f141d */
[----:B-12-4-:R-:W-:-:S04]  /*1500*/  MOV R4, UR16 ;  /* 0x0000001000047c02 */ /* 0x016fc80008000f00 */
[----:B------:R-:W-:-:S06]  /*1510*/  IMAD.U32 R5, RZ, RZ, UR17 ;  /* 0x00000011ff057e24 */ /* 0x000fcc000f8e00ff */
[----:B0-----:R-:W2:Y:S01]  /*1520*/  LDG.E R5, desc[UR38][R4.64] ;  /* 0x0000002604057981 */ /* 0x001ea2000c1e1900 */
[----:B------:R-:W-:Y:S02]  /*1530*/  UIMAD UR50, UR50, UR30, URZ ;  /* 0x0000001e323272a4 */ /* 0x000fe4000f8e02ff */
[----:B------:R-:W-:Y:S02]  /*1540*/  UIMAD.WIDE.U32 UR14, UR28, UR30, UR14 ;  /* 0x0000001e1c0e72a5 */ /* 0x000fe4000f8e000e */
[----:B------:R-:W-:Y:S02]  /*1550*/  UIMAD UR50, UR28, UR31, UR50 ;  /* 0x0000001f1c3272a4 */ /* 0x000fe4000f8e0232 */
[----:B------:R-:W-:Y:S02]  /*1560*/  ULEA UR18, UP4, UR14, UR18, 0x2 ;  /* 0x000000120e127291 */ /* 0x000fe4000f8810ff */
[----:B------:R-:W-:-:S04]  /*1570*/  UIADD3 UR15, UPT, UPT, UR50, UR15, URZ ;  /* 0x0000000f320f7290 */ /* 0x000fc8000fffe0ff */
[----:B------:R-:W-:Y:S01]  /*1580*/  ULEA.HI.X UR15, UR14, UR19, UR15, 0x2, UP4 ;  /* 0x000000130e0f7291 */ /* 0x000fe2000a0f140f */
[----:B------:R-:W-:Y:S01]  /*1590*/  IMAD.U32 R2, RZ, RZ, UR18 ;  /* 0x00000012ff027e24 */ /* 0x000fe2000f8e00ff */
[----:B------:R-:W-:-:S04]  /*15a0*/  UISETP.NE.U32.AND UP4, UPT, UR41, 0x1, UPT ;  /* 0x000000012900788c */ /* 0x000fc8000bf85070 */
[----:B------:R-:W-:Y:S01]  /*15b0*/  IMAD.U32 R3, RZ, RZ, UR15 ;  /* 0x0000000fff037e24 */ /* 0x000fe2000f8e00ff */
[----:B------:R-:W-:-:S04]  /*15c0*/  UISETP.NE.AND.EX UP4, UPT, URZ, URZ, UPT, UP4 ;  /* 0x000000ffff00728c */ /* 0x000fc8000bf85340 */
[----:B--2---:R3:W-:Y:S05]  /*15d0*/  STG.E desc[UR38][R2.64], R5 ;  /* 0x0000000502007986 */ /* 0x0047ea000c101926 */
[----:B------:R-:W-:Y:S05]  /*15e0*/  BRA.U !UP4, `(.L_x_21) ;  /* 0x000000010c2c7547 */ /* 0x000fea000b800000 */
[----:B---3--:R-:W-:Y:S01]  /*15f0*/  IMAD.U32 R5, RZ, RZ, UR17 ;  /* 0x00000011ff057e24 */ /* 0x008fe2000f8e00ff */
[----:B------:R-:W-:-:S05]  /*1600*/  MOV R4, UR16 ;  /* 0x0000001000047c02 */ /* 0x000fca0008000f00 */
[----:B------:R-:W2:Y:S01]  /*1610*/  LDG.E R5, desc[UR38][R4.64+0x4] ;  /* 0x0000042604057981 */ /* 0x000ea2000c1e1900 */
[----:B------:R-:W-:-:S04]  /*1620*/  UISETP.NE.U32.AND UP4, UPT, UR41, 0x2, UPT ;  /* 0x000000022900788c */ /* 0x000fc8000bf85070 */
[----:B------:R-:W-:Y:S01]  /*1630*/  UISETP.NE.AND.EX UP4, UPT, URZ, URZ, UPT, UP4 ;  /* 0x000000ffff00728c */ /* 0x000fe2000bf85340 */
[----:B--2---:R0:W-:Y:S08]  /*1640*/  STG.E desc[UR38][R2.64+0x4], R5 ;  /* 0x0000040502007986 */ /* 0x0041f0000c101926 */
[----:B------:R-:W-:Y:S05]  /*1650*/  BRA.U !UP4, `(.L_x_21) ;  /* 0x000000010c107547 */ /* 0x000fea000b800000 */
[----:B0-----:R-:W-:Y:S02]  /*1660*/  IMAD.U32 R5, RZ, RZ, UR17 ;  /* 0x00000011ff057e24 */ /* 0x001fe4000f8e00ff */
[----:B------:R-:W-:-:S05]  /*1670*/  IMAD.U32 R4, RZ, RZ, UR16 ;  /* 0x00000010ff047e24 */ /* 0x000fca000f8e00ff */
[----:B------:R-:W2:Y:S04]  /*1680*/  LDG.E R5, desc[UR38][R4.64+0x8] ;  /* 0x0000082604057981 */ /* 0x000ea8000c1e1900 */
[----:B--2---:R0:W-:Y:S02]  /*1690*/  STG.E desc[UR38][R2.64+0x8], R5 ;  /* 0x0000080502007986 */ /* 0x0041e4000c101926 */
.L_x_21:
[----:B------:R-:W-:Y:S05]  /*16a0*/  BRA.U UP3, `(.L_x_24) ;  /* 0xfffffff103f07547 */ /* 0x000fea000b83ffff */
[----:B------:R-:W-:Y:S05]  /*16b0*/  BRA.U UP0, `(.L_x_25) ;  /* 0xfffffff100ac7547 */ /* 0x000fea000b83ffff */
[----:B------:R-:W5:Y:S01]  /*16c0*/  LDCU.128 UR12, c[0x0][0x3d0] ;  /* 0x00007a00ff0c77ac */ /* 0x000f620008000c00 */
[----:B------:R-:W5:Y:S01]  /*16d0*/  LDCU.128 UR16, c[0x0][0x3b0] ;  /* 0x00007600ff1077ac */ /* 0x000f620008000c00 */
[----:B------:R-:W1:Y:S01]  /*16e0*/  LDCU.64 UR26, c[0x0][0x3d8] ;  /* 0x00007b00ff1a77ac */ /* 0x000e620008000a00 */
[----:B-----5:R-:W-:Y:S02]  /*16f0*/  UIMAD UR15, UR15, UR18, URZ ;  /* 0x000000120f0f72a4 */ /* 0x020fe4000f8e02ff */
[----:B------:R-:W-:Y:S02]  /*1700*/  UIMAD.WIDE.U32 UR10, UR14, UR18, URZ ;  /* 0x000000120e0a72a5 */ /* 0x000fe4000f8e00ff */
[----:B-1----:R-:W-:Y:S02]  /*1710*/  UIADD3 UR8, UP0, UPT, UR8, UR26, URZ ;  /* 0x0000001a08087290 */ /* 0x002fe4000ff1e0ff */
[----:B------:R-:W-:Y:S02]  /*1720*/  UIMAD UR15, UR14, UR19, UR15 ;  /* 0x000000130e0f72a4 */ /* 0x000fe4000f8e020f */
[----:B------:R-:W-:-:S02]  /*1730*/  UIADD3.X UR9, UPT, UPT, UR9, UR27, URZ, UP0, !UPT ;  /* 0x0000001b09097290 */ /* 0x000fc400087fe4ff */
[----:B------:R-:W-:Y:S02]  /*1740*/  UISETP.GE.U32.AND UP0, UPT, UR8, UR10, UPT ;  /* 0x0000000a0800728c */ /* 0x000fe4000bf06070 */
[----:B------:R-:W-:-:S04]  /*1750*/  UIADD3 UR15, UPT, UPT, UR11, UR15, URZ ;  /* 0x0000000f0b0f7290 */ /* 0x000fc8000fffe0ff */
[----:B------:R-:W-:-:S09]  /*1760*/  UISETP.GE.U32.AND.EX UP0, UPT, UR9, UR15, UPT, UP0 ;  /* 0x0000000f0900728c */ /* 0x000fd2000bf06100 */
[----:B------:R-:W-:Y:S05]  /*1770*/  BRA.U !UP0, `(.L_x_26) ;  /* 0xffffffed08b87547 */ /* 0x000fea000b83ffff */
[----:B------:R-:W1:Y:S01]  /*1780*/  LDCU.64 UR10, c[0x0][0x3d0] ;  /* 0x00007a00ff0a77ac */ /* 0x000e620008000a00 */
[----:B------:R-:W-:Y:S02]  /*1790*/  UIMAD UR13, UR13, UR16, URZ ;  /* 0x000000100d0d72a4 */ /* 0x000fe4000f8e02ff */
[----:B------:R-:W-:Y:S02]  /*17a0*/  UIMAD.WIDE.U32 UR8, UR12, UR16, URZ ;  /* 0x000000100c0872a5 */ /* 0x000fe4000f8e00ff */
[----:B------:R-:W-:-:S04]  /*17b0*/  UIMAD UR13, UR12, UR17, UR13 ;  /* 0x000000110c0d72a4 */ /* 0x000fc8000f8e020d */
[----:B------:R-:W-:Y:S02]  /*17c0*/  UIADD3 UR13, UPT, UPT, UR9, UR13, URZ ;  /* 0x0000000d090d7290 */ /* 0x000fe4000fffe0ff */
[----:B-1----:R-:W-:-:S04]  /*17d0*/  UIADD3 UR4, UP0, UPT, UR4, UR10, URZ ;  /* 0x0000000a04047290 */ /* 0x002fc8000ff1e0ff */
[----:B------:R-:W-:Y:S02]  /*17e0*/  UIADD3.X UR5, UPT, UPT, UR5, UR11, URZ, UP0, !UPT ;  /* 0x0000000b05057290 */ /* 0x000fe400087fe4ff */
[----:B------:R-:W-:-:S04]  /*17f0*/  UISETP.GE.U32.AND UP0, UPT, UR4, UR8, UPT ;  /* 0x000000080400728c */ /* 0x000fc8000bf06070 */
[----:B------:R-:W-:-:S09]  /*1800*/  UISETP.GE.U32.AND.EX UP0, UPT, UR5, UR13, UPT, UP0 ;  /* 0x0000000d0500728c */ /* 0x000fd2000bf06100 */
[----:B------:R-:W-:Y:S05]  /*1810*/  BRA.U !UP0, `(.L_x_27) ;  /* 0xffffffe908c07547 */ /* 0x000fea000b83ffff */
[----:B------:R-:W1:Y:S01]  /*1820*/  LDCU.64 UR4, c[0x0][0x390] ;  /* 0x00007200ff0477ac */ /* 0x000e620008000a00 */
[----:B------:R-:W-:-:S04]  /*1830*/  UIADD3 UR7, UP0, UPT, UR7, 0x1, URZ ;  /* 0x0000000107077890 */ /* 0x000fc8000ff1e0ff */
[----:B------:R-:W-:Y:S02]  /*1840*/  UIADD3.X UR6, UPT, UPT, URZ, UR6, URZ, UP0, !UPT ;  /* 0x00000006ff067290 */ /* 0x000fe400087fe4ff */
[----:B-1----:R-:W-:-:S04]  /*1850*/  UISETP.NE.U32.AND UP0, UPT, UR7, UR4, UPT ;  /* 0x000000040700728c */ /* 0x002fc8000bf05070 */
[----:B------:R-:W-:-:S09]  /*1860*/  UISETP.NE.AND.EX UP0, UPT, UR6, UR5, UPT, UP0 ;  /* 0x000000050600728c */ /* 0x000fd2000bf05300 */
[----:B------:R-:W-:Y:S05]  /*1870*/  BRA.U UP0, `(.L_x_28) ;  /* 0xffffffe900a07547 */ /* 0x000fea000b83ffff */
[----:B0-----:R-:W-:Y:S05]  /*1880*/  EXIT ;  /* 0x000000000000794d */ /* 0x001fea0003800000 */
        .weak           $__internal_1_$__cuda_sm20_div_u64
        .type           $__internal_1_$__cuda_sm20_div_u64,@function
        .size           $__internal_1_$__cuda_sm20_div_u64,(.L_x_31 - $__internal_1_$__cuda_sm20_div_u64)
$__internal_1_$__cuda_sm20_div_u64:
[----:B------:R-:W0:Y:S08]  /*1890*/  I2F.U64.RP R0, UR12 ;  /* 0x0000000c00007d12 */ /* 0x000e300008309000 */
[----:B0-----:R-:W0:Y:S02]  /*18a0*/  MUFU.RCP R0, R0 ;  /* 0x0000000000007308 */ /* 0x001e240000001000 */
[----:B0-----:R-:W-:-:S06]  /*18b0*/  IADD3 R2, PT, PT, R0, 0x1ffffffe, RZ ;  /* 0x1ffffffe00027810 */ /* 0x001fcc0007ffe0ff */
[----:B------:R-:W0:Y:S02]  /*18c0*/  F2I.U64.TRUNC R2, R2 ;  /* 0x0000000200027311 */ /* 0x000e24000020d800 */
[----:B0-----:R-:W-:Y:S01]  /*18d0*/  R2UR UR10, R2 ;  /* 0x00000000020a72ca */ /* 0x001fe200000e0000 */
[----:B------:R-:W-:Y:S01]  /*18e0*/  IMAD.MOV.U32 R2, RZ, RZ, R4 ;  /* 0x000000ffff027224 */ /* 0x000fe200078e0004 */
[----:B------:R-:W-:Y:S01]  /*18f0*/  R2UR UR11, R3 ;  /* 0x00000000030b72ca */ /* 0x000fe200000e0000 */
[----:B------:R-:W-:-:S10]  /*1900*/  IMAD.MOV.U32 R3, RZ, RZ, 0x0 ;  /* 0x00000000ff037424 */ /* 0x000fd400078e00ff */
        /* <DEDUP_REMOVED lines=64> */
[----:B------:R-:W-:Y:S11]  /*1d10*/  RET.REL.NODEC R2 `(_Z13im2col_kernelPfS_mmmmmmmmmm) ;  /* 0xffffffe002b87950 */ /* 0x000ff60003c3ffff */
.L_x_29:
        /* <DEDUP_REMOVED lines=14> */
.L_x_31:


//--------------------- .nv.shared.reserved.0     --------------------------
	.section	.nv.shared.reserved.0,"aw",@nobits
	.weak		__nv_reservedSMEM_offset_0_alias
	.size		__nv_reservedSMEM_offset_0_alias, 0, 64
	.other		__nv_reservedSMEM_offset_0_alias,@"STO_CUDA_RESERVED_SHARED STV_DEFAULT"
__nv_reservedSMEM_offset_0_alias:
	.zero		0
	.zero		64


//--------------------- .nv.constant0._Z13col2im_kernelPfS_mmmmmmmmmm --------------------------
	.section	.nv.constant0._Z13col2im_kernelPfS_mmmmmmmmmm,"a",@progbits
	.sectionflags	@""
	.align	4
.nv.constant0._Z13col2im_kernelPfS_mmmmmmmmmm:
	.zero		992


//--------------------- .nv.constant0._Z13im2col_kernelPfS_mmmmmmmmmm --------------------------
	.section	.nv.constant0._Z13im2col_kernelPfS_mmmmmmmmmm,"a",@progbits
	.sectionflags	@""
	.align	4
.nv.constant0._Z13im2col_kernelPfS_mmmmmmmmmm:
	.zero		992


//--------------------- SYMBOLS --------------------------

	.type		.nv.reservedSmem.offset0,@object
	.size		.nv.reservedSmem.offset0,0x4
